	.target	sm_90a

	.elftype	@"ET_EXEC"


//--------------------- .note.nv.tkinfo           --------------------------
	.section	.note.nv.tkinfo,"",@"SHT_NOTE"
	.sectionflags	@"SHF_NOTE_NV_TKINFO"
	.tkinfo
        /*0018*/ 	.word	0x00000002
        /*0030*/ 	.string	""
        /*0030*/ 	.string	"ptxas"
        /*0030*/ 	.string	"Cuda compilation tools, release 13.0, V13.0.88"
        /*0030*/ 	.string	"Build cuda_13.0.r13.0/compiler.36424714_0"
        /*0030*/ 	.string	"-arch sm_90a -m 64 "



//--------------------- .note.nv.cuinfo           --------------------------
	.section	.note.nv.cuinfo,"",@"SHT_NOTE"
	.sectionflags	@"SHF_NOTE_NV_CUINFO"
        /*0018*/ 	.short	0x0002
        /*001a*/ 	.short	0x005a
        /*001c*/ 	.short	0x0082
	.zero		2


//--------------------- .nv.info                  --------------------------
	.section	.nv.info,"",@"SHT_CUDA_INFO"
	.align	4


	//----- nvinfo : EIATTR_REGCOUNT
	.align		4
        /*0000*/ 	.byte	0x04, 0x2f
        /*0002*/ 	.short	(.L_15 - .L_14)
	.align		4
.L_14:
        /*0004*/ 	.word	index@(_ZN7cutlass13device_kernelINS_4gemm6kernel13GemmUniversalIN4cute5tupleIJiiiiEEENS1_10collective13CollectiveMmaINS1_34MainloopSm90TmaGmmaWarpSpecializedILi4ENS5_IJNS4_1CILi1EEENSA_ILi2EEESB_EEENS1_32KernelTmaWarpSpecializedPingpongEEENS5_IJNSA_ILi64EEENSA_ILi256EEENSA_ILi32EEEEEENS_10tfloat32_tENS5_IJlSB_lEEESK_SL_NS4_8TiledMMAINS4_8MMA_AtomIJNS4_4SM904GMMA30MMA_64x256x8_F32TF32TF32_SS_TNILNSP_7ScaleInE1ELSR_1EEEEEENS4_6LayoutINS5_IJSB_SB_SB_EEENS5_IJNSA_ILi0EEESW_SW_EEEEENS5_IJNS4_10UnderscoreESZ_SZ_EEEEENS4_23SM90_TMA_LOAD_MULTICASTENS4_14ComposedLayoutINS4_7SwizzleILi3ELi4ELi3EEENS4_18smem_ptr_flag_bitsILi32EEENSU_INS5_IJNSA_ILi8EEESI_EEENS5_IJSI_SB_EEEEEEEvNS4_8identityENS4_13SM90_TMA_LOADES1C_vS1D_EENS_8epilogue10collective6detail29Sm90TmaWarpSpecializedAdapterINS1H_15DefaultEpilogueISK_SL_SL_NS1G_6thread17LinearCombinationISK_Li1EffLNS1L_9ScaleType4KindE0ELNS_15FloatRoundStyleE2ESK_EENS1_15EpilogueDefaultEEEEEvvEEEEvNT_6ParamsE)
        /*0008*/ 	.word	0x000000a8


	//----- nvinfo : EIATTR_FRAME_SIZE
	.align		4
.L_15:
        /*000c*/ 	.byte	0x04, 0x11
        /*000e*/ 	.short	(.L_17 - .L_16)
	.align		4
.L_16:
        /*0010*/ 	.word	index@(_ZN7cutlass13device_kernelINS_4gemm6kernel13GemmUniversalIN4cute5tupleIJiiiiEEENS1_10collective13CollectiveMmaINS1_34MainloopSm90TmaGmmaWarpSpecializedILi4ENS5_IJNS4_1CILi1EEENSA_ILi2EEESB_EEENS1_32KernelTmaWarpSpecializedPingpongEEENS5_IJNSA_ILi64EEENSA_ILi256EEENSA_ILi32EEEEEENS_10tfloat32_tENS5_IJlSB_lEEESK_SL_NS4_8TiledMMAINS4_8MMA_AtomIJNS4_4SM904GMMA30MMA_64x256x8_F32TF32TF32_SS_TNILNSP_7ScaleInE1ELSR_1EEEEEENS4_6LayoutINS5_IJSB_SB_SB_EEENS5_IJNSA_ILi0EEESW_SW_EEEEENS5_IJNS4_10UnderscoreESZ_SZ_EEEEENS4_23SM90_TMA_LOAD_MULTICASTENS4_14ComposedLayoutINS4_7SwizzleILi3ELi4ELi3EEENS4_18smem_ptr_flag_bitsILi32EEENSU_INS5_IJNSA_ILi8EEESI_EEENS5_IJSI_SB_EEEEEEEvNS4_8identityENS4_13SM90_TMA_LOADES1C_vS1D_EENS_8epilogue10collective6detail29Sm90TmaWarpSpecializedAdapterINS1H_15DefaultEpilogueISK_SL_SL_NS1G_6thread17LinearCombinationISK_Li1EffLNS1L_9ScaleType4KindE0ELNS_15FloatRoundStyleE2ESK_EENS1_15EpilogueDefaultEEEEEvvEEEEvNT_6ParamsE)
        /*0014*/ 	.word	0x00000000


	//----- nvinfo : EIATTR_MIN_STACK_SIZE
	.align		4
.L_17:
        /*0018*/ 	.byte	0x04, 0x12
        /*001a*/ 	.short	(.L_19 - .L_18)
	.align		4
.L_18:
        /*001c*/ 	.word	index@(_ZN7cutlass13device_kernelINS_4gemm6kernel13GemmUniversalIN4cute5tupleIJiiiiEEENS1_10collective13CollectiveMmaINS1_34MainloopSm90TmaGmmaWarpSpecializedILi4ENS5_IJNS4_1CILi1EEENSA_ILi2EEESB_EEENS1_32KernelTmaWarpSpecializedPingpongEEENS5_IJNSA_ILi64EEENSA_ILi256EEENSA_ILi32EEEEEENS_10tfloat32_tENS5_IJlSB_lEEESK_SL_NS4_8TiledMMAINS4_8MMA_AtomIJNS4_4SM904GMMA30MMA_64x256x8_F32TF32TF32_SS_TNILNSP_7ScaleInE1ELSR_1EEEEEENS4_6LayoutINS5_IJSB_SB_SB_EEENS5_IJNSA_ILi0EEESW_SW_EEEEENS5_IJNS4_10UnderscoreESZ_SZ_EEEEENS4_23SM90_TMA_LOAD_MULTICASTENS4_14ComposedLayoutINS4_7SwizzleILi3ELi4ELi3EEENS4_18smem_ptr_flag_bitsILi32EEENSU_INS5_IJNSA_ILi8EEESI_EEENS5_IJSI_SB_EEEEEEEvNS4_8identityENS4_13SM90_TMA_LOADES1C_vS1D_EENS_8epilogue10collective6detail29Sm90TmaWarpSpecializedAdapterINS1H_15DefaultEpilogueISK_SL_SL_NS1G_6thread17LinearCombinationISK_Li1EffLNS1L_9ScaleType4KindE0ELNS_15FloatRoundStyleE2ESK_EENS1_15EpilogueDefaultEEEEEvvEEEEvNT_6ParamsE)
        /*0020*/ 	.word	0x00000000
.L_19:


//--------------------- .nv.compat                --------------------------
	.section	.nv.compat,"",@"SHT_CUDA_COMPAT_INFO"
	.align	4
        /*0000*/ 	.byte	0x02, 0x09, 0x01, 0x00, 0x02, 0x02, 0x04, 0x00, 0x02, 0x05, 0x05, 0x00, 0x03, 0x07, 0x01, 0x01
        /*0010*/ 	.byte	0x02, 0x03, 0x01, 0x00, 0x02, 0x06, 0x01, 0x00, 0x04, 0x0b, 0x08, 0x00, 0x00, 0x00, 0x00, 0x00
        /*0020*/ 	.byte	0x00, 0x00, 0x00, 0x00


//--------------------- .nv.info._ZN7cutlass13device_kernelINS_4gemm6kernel13GemmUniversalIN4cute5tupleIJiiiiEEENS1_10collective13CollectiveMmaINS1_34MainloopSm90TmaGmmaWarpSpecializedILi4ENS5_IJNS4_1CILi1EEENSA_ILi2EEESB_EEENS1_32KernelTmaWarpSpecializedPingpongEEENS5_IJNSA_ILi64EEENSA_ILi256EEENSA_ILi32EEEEEENS_10tfloat32_tENS5_IJlSB_lEEESK_SL_NS4_8TiledMMAINS4_8MMA_AtomIJNS4_4SM904GMMA30MMA_64x256x8_F32TF32TF32_SS_TNILNSP_7ScaleInE1ELSR_1EEEEEENS4_6LayoutINS5_IJSB_SB_SB_EEENS5_IJNSA_ILi0EEESW_SW_EEEEENS5_IJNS4_10UnderscoreESZ_SZ_EEEEENS4_23SM90_TMA_LOAD_MULTICASTENS4_14ComposedLayoutINS4_7SwizzleILi3ELi4ELi3EEENS4_18smem_ptr_flag_bitsILi32EEENSU_INS5_IJNSA_ILi8EEESI_EEENS5_IJSI_SB_EEEEEEEvNS4_8identityENS4_13SM90_TMA_LOADES1C_vS1D_EENS_8epilogue10collective6detail29Sm90TmaWarpSpecializedAdapterINS1H_15DefaultEpilogueISK_SL_SL_NS1G_6thread17LinearCombinationISK_Li1EffLNS1L_9ScaleType4KindE0ELNS_15FloatRoundStyleE2ESK_EENS1_15EpilogueDefaultEEEEEvvEEEEvNT_6ParamsE --------------------------
	.section	.nv.info._ZN7cutlass13device_kernelINS_4gemm6kernel13GemmUniversalIN4cute5tupleIJiiiiEEENS1_10collective13CollectiveMmaINS1_34MainloopSm90TmaGmmaWarpSpecializedILi4ENS5_IJNS4_1CILi1EEENSA_ILi2EEESB_EEENS1_32KernelTmaWarpSpecializedPingpongEEENS5_IJNSA_ILi64EEENSA_ILi256EEENSA_ILi32EEEEEENS_10tfloat32_tENS5_IJlSB_lEEESK_SL_NS4_8TiledMMAINS4_8MMA_AtomIJNS4_4SM904GMMA30MMA_64x256x8_F32TF32TF32_SS_TNILNSP_7ScaleInE1ELSR_1EEEEEENS4_6LayoutINS5_IJSB_SB_SB_EEENS5_IJNSA_ILi0EEESW_SW_EEEEENS5_IJNS4_10UnderscoreESZ_SZ_EEEEENS4_23SM90_TMA_LOAD_MULTICASTENS4_14ComposedLayoutINS4_7SwizzleILi3ELi4ELi3EEENS4_18smem_ptr_flag_bitsILi32EEENSU_INS5_IJNSA_ILi8EEESI_EEENS5_IJSI_SB_EEEEEEEvNS4_8identityENS4_13SM90_TMA_LOADES1C_vS1D_EENS_8epilogue10collective6detail29Sm90TmaWarpSpecializedAdapterINS1H_15DefaultEpilogueISK_SL_SL_NS1G_6thread17LinearCombinationISK_Li1EffLNS1L_9ScaleType4KindE0ELNS_15FloatRoundStyleE2ESK_EENS1_15EpilogueDefaultEEEEEvvEEEEvNT_6ParamsE,"",@"SHT_CUDA_INFO"
	.sectionflags	@""
	.align	4


	//----- nvinfo : EIATTR_CUDA_API_VERSION
	.align		4
        /*0000*/ 	.byte	0x04, 0x37
        /*0002*/ 	.short	(.L_21 - .L_20)
.L_20:
        /*0004*/ 	.word	0x00000082


	//----- nvinfo : EIATTR_KPARAM_INFO
	.align		4
.L_21:
        /*0008*/ 	.byte	0x04, 0x17
        /*000a*/ 	.short	(.L_23 - .L_22)
.L_22:
        /*000c*/ 	.word	0x00000000
        /*0010*/ 	.short	0x0000
        /*0012*/ 	.short	0x0070
        /*0014*/ 	.byte	0x00, 0xf0, 0x01, 0x10


	//----- nvinfo : EIATTR_SPARSE_MMA_MASK
	.align		4
.L_23:
        /*0018*/ 	.byte	0x03, 0x50
        /*001a*/ 	.short	0x0000


	//----- nvinfo : EIATTR_MAXREG_COUNT
	.align		4
        /*001c*/ 	.byte	0x03, 0x1b
        /*001e*/ 	.short	0x00a8


	//----- nvinfo : EIATTR_NUM_BARRIERS
	.align		4
        /*0020*/ 	.byte	0x02, 0x4c
        /*0022*/ 	.byte	0x01
	.zero		1


	//----- nvinfo : EIATTR_EXTERNS
	.align		4
        /*0024*/ 	.byte	0x04, 0x0f
        /*0026*/ 	.short	(.L_25 - .L_24)


	//   ....[0]....
	.align		4
.L_24:
        /*0028*/ 	.word	index@(__assertfail)


	//----- nvinfo : EIATTR_MERCURY_ISA_VERSION
	.align		4
.L_25:
        /*002c*/ 	.byte	0x03, 0x5f
        /*002e*/ 	.short	0x0101


	//----- nvinfo : EIATTR_INT_WARP_WIDE_INSTR_OFFSETS
	.align		4
        /*0030*/ 	.byte	0x04, 0x31
        /*0032*/ 	.short	(.L_27 - .L_26)


	//   ....[0]....
.L_26:
        /*0034*/ 	.word	0x00000590


	//   ....[1]....
        /*0038*/ 	.word	0x000005d0


	//   ....[2]....
        /*003c*/ 	.word	0x00000660


	//   ....[3]....
        /*0040*/ 	.word	0x00000690


	//   ....[4]....
        /*0044*/ 	.word	0x000006d0


	//   ....[5]....
        /*0048*/ 	.word	0x000006e0


	//   ....[6]....
        /*004c*/ 	.word	0x000007a0


	//   ....[7]....
        /*0050*/ 	.word	0x00000800


	//   ....[8]....
        /*0054*/ 	.word	0x00002140


	//----- nvinfo : EIATTR_COOP_GROUP_MASK_REGIDS
	.align		4
.L_27:
        /*0058*/ 	.byte	0x04, 0x29
        /*005a*/ 	.short	(.L_29 - .L_28)


	//   ....[0]....
.L_28:
        /*005c*/ 	.word	0xffffffff


	//   ....[1]....
        /*0060*/ 	.word	0xffffffff


	//   ....[2]....
        /*0064*/ 	.word	0xffffffff


	//   ....[3]....
        /*0068*/ 	.word	0xffffffff


	//   ....[4]....
        /*006c*/ 	.word	0xffffffff


	//   ....[5]....
        /*0070*/ 	.word	0xffffffff


	//   ....[6]....
        /*0074*/ 	.word	0xffffffff


	//----- nvinfo : EIATTR_COOP_GROUP_INSTR_OFFSETS
	.align		4
.L_29:
        /*0078*/ 	.byte	0x04, 0x28
        /*007a*/ 	.short	(.L_31 - .L_30)


	//   ....[0]....
.L_30:
        /*007c*/ 	.word	0x00000060


	//   ....[1]....
        /*0080*/ 	.word	0x00000080


	//   ....[2]....
        /*0084*/ 	.word	0x00000180


	//   ....[3]....
        /*0088*/ 	.word	0x000003b0


	//   ....[4]....
        /*008c*/ 	.word	0x000003f0


	//   ....[5]....
        /*0090*/ 	.word	0x000004e0


	//   ....[6]....
        /*0094*/ 	.word	0x00000910


	//----- nvinfo : EIATTR_REG_RECONFIG
	.align		4
.L_31:
        /*0098*/ 	.byte	0x01, 0x54
	.zero		2


	//----- nvinfo : EIATTR_SYSCALL_OFFSETS
	.align		4
        /*009c*/ 	.byte	0x04, 0x46
        /*009e*/ 	.short	(.L_33 - .L_32)


	//   ....[0]....
.L_32:
        /*00a0*/ 	.word	0x00001870


	//----- nvinfo : EIATTR_MBARRIER_INSTR_OFFSETS
	.align		4
.L_33:
        /*00a4*/ 	.byte	0x04, 0x39
        /*00a6*/ 	.short	(.L_35 - .L_34)


	//   ....[0]....
.L_34:
        /*00a8*/ 	.word	0x00000320
        /*00ac*/ 	.word	0x000000ff
        /*00b0*/ 	.word	0x00000000
        /*00b4*/ 	.short	0x0100
        /*00b6*/ 	.byte	0x07
	.zero		1


	//   ....[1]....
        /*00b8*/ 	.word	0x00000330
        /*00bc*/ 	.word	0x000000ff
        /*00c0*/ 	.word	0x00000020
        /*00c4*/ 	.short	0x0100
        /*00c6*/ 	.byte	0x07
	.zero		1


	//   ....[2]....
        /*00c8*/ 	.word	0x00000340
        /*00cc*/ 	.word	0x000000ff
        /*00d0*/ 	.word	0x00000008
        /*00d4*/ 	.short	0x0100
        /*00d6*/ 	.byte	0x07
	.zero		1


	//   ....[3]....
        /*00d8*/ 	.word	0x00000350
        /*00dc*/ 	.word	0x000000ff
        /*00e0*/ 	.word	0x00000028
        /*00e4*/ 	.short	0x0100
        /*00e6*/ 	.byte	0x07
	.zero		1


	//   ....[4]....
        /*00e8*/ 	.word	0x00000360
        /*00ec*/ 	.word	0x000000ff
        /*00f0*/ 	.word	0x00000010
        /*00f4*/ 	.short	0x0100
        /*00f6*/ 	.byte	0x07
	.zero		1


	//   ....[5]....
        /*00f8*/ 	.word	0x00000370
        /*00fc*/ 	.word	0x000000ff
        /*0100*/ 	.word	0x00000030
        /*0104*/ 	.short	0x0100
        /*0106*/ 	.byte	0x07
	.zero		1


	//   ....[6]....
        /*0108*/ 	.word	0x00000380
        /*010c*/ 	.word	0x000000ff
        /*0110*/ 	.word	0x00000018
        /*0114*/ 	.short	0x0100
        /*0116*/ 	.byte	0x07
	.zero		1


	//   ....[7]....
        /*0118*/ 	.word	0x00000390
        /*011c*/ 	.word	0x000000ff
        /*0120*/ 	.word	0x00000038
        /*0124*/ 	.short	0x0100
        /*0126*/ 	.byte	0x07
	.zero		1


	//   ....[8]....
        /*0128*/ 	.word	0x000007e0
        /*012c*/ 	.word	0x000000ff
        /*0130*/ 	.word	0x00000070
        /*0134*/ 	.short	0x0100
        /*0136*/ 	.byte	0x0d
	.zero		1


	//   ....[9]....
        /*0138*/ 	.word	0x00000820
        /*013c*/ 	.word	0x000000ff
        /*0140*/ 	.word	0x00000078
        /*0144*/ 	.short	0x0100
        /*0146*/ 	.byte	0x0d
	.zero		1


	//   ....[10]....
        /*0148*/ 	.word	0x00000850
        /*014c*/ 	.word	0x000000ff
        /*0150*/ 	.word	0x00000050
        /*0154*/ 	.short	0x0100
        /*0156*/ 	.byte	0x10
	.zero		1


	//   ....[11]....
        /*0158*/ 	.word	0x000008a0
        /*015c*/ 	.word	0x000000ff
        /*0160*/ 	.word	0x00000058
        /*0164*/ 	.short	0x0100
        /*0166*/ 	.byte	0x10
	.zero		1


	//   ....[12]....
        /*0168*/ 	.word	0x000008b0
        /*016c*/ 	.word	0x000000ff
        /*0170*/ 	.word	0x00000060
        /*0174*/ 	.short	0x0100
        /*0176*/ 	.byte	0x10
	.zero		1


	//   ....[13]....
        /*0178*/ 	.word	0x000008c0
        /*017c*/ 	.word	0x000000ff
        /*0180*/ 	.word	0x00000068
        /*0184*/ 	.short	0x0100
        /*0186*/ 	.byte	0x10
	.zero		1


	//   ....[14]....
        /*0188*/ 	.word	0x00001750
        /*018c*/ 	.word	0x0000009c
        /*0190*/ 	.word	0x00000000
        /*0194*/ 	.short	0x010a
        /*0196*/ 	.byte	0x2e
	.zero		1


	//   ....[15]....
        /*0198*/ 	.word	0x00001900
        /*019c*/ 	.word	0x00000003
        /*01a0*/ 	.word	0x00000000
        /*01a4*/ 	.short	0x010a
        /*01a6*/ 	.byte	0x3f
	.zero		1


	//   ....[16]....
        /*01a8*/ 	.word	0x00001960
        /*01ac*/ 	.word	0x00000003
        /*01b0*/ 	.word	0x00000000
        /*01b4*/ 	.short	0x010a
        /*01b6*/ 	.byte	0x3f
	.zero		1


	//   ....[17]....
        /*01b8*/ 	.word	0x00001cf0
        /*01bc*/ 	.word	0x000000ff
        /*01c0*/ 	.word	0x00000000
        /*01c4*/ 	.short	0x010a
        /*01c6*/ 	.byte	0x04
	.zero		1


	//   ....[18]....
        /*01c8*/ 	.word	0x00001d30
        /*01cc*/ 	.word	0x000000ff
        /*01d0*/ 	.word	0x00000000
        /*01d4*/ 	.short	0x010a
        /*01d6*/ 	.byte	0x04
	.zero		1


	//   ....[19]....
        /*01d8*/ 	.word	0x00001fd0
        /*01dc*/ 	.word	0x00000005
        /*01e0*/ 	.word	0x00000000
        /*01e4*/ 	.short	0x0101
        /*01e6*/ 	.byte	0x3f
	.zero		1


	//   ....[20]....
        /*01e8*/ 	.word	0x000020d0
        /*01ec*/ 	.word	0x0000009d
        /*01f0*/ 	.word	0x00000000
        /*01f4*/ 	.short	0x0101
        /*01f6*/ 	.byte	0x2f
	.zero		1


	//   ....[21]....
        /*01f8*/ 	.word	0x000021c0
        /*01fc*/ 	.word	0x00000003
        /*0200*/ 	.word	0x00000000
        /*0204*/ 	.short	0x0101
        /*0206*/ 	.byte	0x3f
	.zero		1


	//   ....[22]....
        /*0208*/ 	.word	0x00002280
        /*020c*/ 	.word	0x0000009c
        /*0210*/ 	.word	0x00000010
        /*0214*/ 	.short	0x010a
        /*0216*/ 	.byte	0x2e
	.zero		1


	//   ....[23]....
        /*0218*/ 	.word	0x0000a030
        /*021c*/ 	.word	0x0000009f
        /*0220*/ 	.word	0x00000000
        /*0224*/ 	.short	0x0101
        /*0226*/ 	.byte	0x2f
	.zero		1


	//   ....[24]....
        /*0228*/ 	.word	0x0000aa50
        /*022c*/ 	.word	0x0000000c
        /*0230*/ 	.word	0x00000020
        /*0234*/ 	.short	0x010a
        /*0236*/ 	.byte	0x3f
	.zero		1


	//   ....[25]....
        /*0238*/ 	.word	0x0000ae90
        /*023c*/ 	.word	0x00000004
        /*0240*/ 	.word	0x00000078
        /*0244*/ 	.short	0x0101
        /*0246*/ 	.byte	0x3f
	.zero		1


	//   ....[26]....
        /*0248*/ 	.word	0x0000b5a0
        /*024c*/ 	.word	0x00000007
        /*0250*/ 	.word	0x00000000
        /*0254*/ 	.short	0x010a
        /*0256*/ 	.byte	0x3f
	.zero		1


	//   ....[27]....
        /*0258*/ 	.word	0x0000b620
        /*025c*/ 	.word	0x00000009
        /*0260*/ 	.word	0x00000000
        /*0264*/ 	.short	0x010a
        /*0266*/ 	.byte	0x3f
	.zero		1


	//   ....[28]....
        /*0268*/ 	.word	0x0000b6b0
        /*026c*/ 	.word	0x00000006
        /*0270*/ 	.word	0x00000000
        /*0274*/ 	.short	0x010a
        /*0276*/ 	.byte	0x3f
	.zero		1


	//   ....[29]....
        /*0278*/ 	.word	0x0000b740
        /*027c*/ 	.word	0x00000003
        /*0280*/ 	.word	0x00000000
        /*0284*/ 	.short	0x010a
        /*0286*/ 	.byte	0x3f
	.zero		1


	//   ....[30]....
        /*0288*/ 	.word	0x0000b7a0
        /*028c*/ 	.word	0x0000009e
        /*0290*/ 	.word	0x00000000
        /*0294*/ 	.short	0x010a
        /*0296*/ 	.byte	0x3f
	.zero		1


	//   ....[31]....
        /*0298*/ 	.word	0x0000b7f0
        /*029c*/ 	.word	0x00000003
        /*02a0*/ 	.word	0x00000000
        /*02a4*/ 	.short	0x010a
        /*02a6*/ 	.byte	0x3f
	.zero		1


	//   ....[32]....
        /*02a8*/ 	.word	0x0000b850
        /*02ac*/ 	.word	0x00000005
        /*02b0*/ 	.word	0x00000000
        /*02b4*/ 	.short	0x010a
        /*02b6*/ 	.byte	0x3f
	.zero		1


	//   ....[33]....
        /*02b8*/ 	.word	0x0000b8a0
        /*02bc*/ 	.word	0x0000009e
        /*02c0*/ 	.word	0x00000010
        /*02c4*/ 	.short	0x010a
        /*02c6*/ 	.byte	0x3f
	.zero		1


	//   ....[34]....
        /*02c8*/ 	.word	0x0000b970
        /*02cc*/ 	.word	0x0000000c
        /*02d0*/ 	.word	0x00000020
        /*02d4*/ 	.short	0x010a
        /*02d6*/ 	.byte	0x3f
	.zero		1


	//   ....[35]....
        /*02d8*/ 	.word	0x0000ba40
        /*02dc*/ 	.word	0x00000007
        /*02e0*/ 	.word	0x00000000
        /*02e4*/ 	.short	0x010a
        /*02e6*/ 	.byte	0x3f
	.zero		1


	//   ....[36]....
        /*02e8*/ 	.word	0x0000ba90
        /*02ec*/ 	.word	0x00000009
        /*02f0*/ 	.word	0x00000000
        /*02f4*/ 	.short	0x010a
        /*02f6*/ 	.byte	0x3f
	.zero		1


	//   ....[37]....
        /*02f8*/ 	.word	0x0000bae0
        /*02fc*/ 	.word	0x00000006
        /*0300*/ 	.word	0x00000000
        /*0304*/ 	.short	0x010a
        /*0306*/ 	.byte	0x3f
	.zero		1


	//----- nvinfo : EIATTR_NUM_MBARRIERS
	.align		4
.L_35:
        /*0308*/ 	.byte	0x03, 0x38
        /*030a*/ 	.short	0x000e


	//----- nvinfo : EIATTR_EXIT_INSTR_OFFSETS
	.align		4
        /*030c*/ 	.byte	0x04, 0x1c
        /*030e*/ 	.short	(.L_37 - .L_36)


	//   ....[0]....
.L_36:
        /*0310*/ 	.word	0x00001420


	//   ....[1]....
        /*0314*/ 	.word	0x00001480


	//   ....[2]....
        /*0318*/ 	.word	0x0000a740


	//   ....[3]....
        /*031c*/ 	.word	0x0000a770


	//   ....[4]....
        /*0320*/ 	.word	0x0000b790


	//----- nvinfo : EIATTR_MAX_THREADS
	.align		4
.L_37:
        /*0324*/ 	.byte	0x04, 0x05
        /*0326*/ 	.short	(.L_39 - .L_38)
.L_38:
        /*0328*/ 	.word	0x00000180
        /*032c*/ 	.word	0x00000001
        /*0330*/ 	.word	0x00000001


	//----- nvinfo : EIATTR_CRS_STACK_SIZE
	.align		4
.L_39:
        /*0334*/ 	.byte	0x04, 0x1e
        /*0336*/ 	.short	(.L_41 - .L_40)
.L_40:
        /*0338*/ 	.word	0x00000000


	//----- nvinfo : EIATTR_CBANK_PARAM_SIZE
	.align		4
.L_41:
        /*033c*/ 	.byte	0x03, 0x19
        /*033e*/ 	.short	0x0470


	//----- nvinfo : EIATTR_PARAM_CBANK
	.align		4
        /*0340*/ 	.byte	0x04, 0x0a
        /*0342*/ 	.short	(.L_43 - .L_42)
	.align		4
.L_42:
        /*0344*/ 	.word	index@(.nv.constant0._ZN7cutlass13device_kernelINS_4gemm6kernel13GemmUniversalIN4cute5tupleIJiiiiEEENS1_10collective13CollectiveMmaINS1_34MainloopSm90TmaGmmaWarpSpecializedILi4ENS5_IJNS4_1CILi1EEENSA_ILi2EEESB_EEENS1_32KernelTmaWarpSpecializedPingpongEEENS5_IJNSA_ILi64EEENSA_ILi256EEENSA_ILi32EEEEEENS_10tfloat32_tENS5_IJlSB_lEEESK_SL_NS4_8TiledMMAINS4_8MMA_AtomIJNS4_4SM904GMMA30MMA_64x256x8_F32TF32TF32_SS_TNILNSP_7ScaleInE1ELSR_1EEEEEENS4_6LayoutINS5_IJSB_SB_SB_EEENS5_IJNSA_ILi0EEESW_SW_EEEEENS5_IJNS4_10UnderscoreESZ_SZ_EEEEENS4_23SM90_TMA_LOAD_MULTICASTENS4_14ComposedLayoutINS4_7SwizzleILi3ELi4ELi3EEENS4_18smem_ptr_flag_bitsILi32EEENSU_INS5_IJNSA_ILi8EEESI_EEENS5_IJSI_SB_EEEEEEEvNS4_8identityENS4_13SM90_TMA_LOADES1C_vS1D_EENS_8epilogue10collective6detail29Sm90TmaWarpSpecializedAdapterINS1H_15DefaultEpilogueISK_SL_SL_NS1G_6thread17LinearCombinationISK_Li1EffLNS1L_9ScaleType4KindE0ELNS_15FloatRoundStyleE2ESK_EENS1_15EpilogueDefaultEEEEEvvEEEEvNT_6ParamsE)
        /*0348*/ 	.short	0x0210
        /*034a*/ 	.short	0x0470


	//----- nvinfo : EIATTR_SW_WAR
	.align		4
.L_43:
        /*034c*/ 	.byte	0x04, 0x36
        /*034e*/ 	.short	(.L_45 - .L_44)
.L_44:
        /*0350*/ 	.word	0x00000008
.L_45:


//--------------------- .nv.callgraph             --------------------------
	.section	.nv.callgraph,"",@"SHT_CUDA_CALLGRAPH"
	.align	4
	.sectionentsize	8
	.align		4
        /*0000*/ 	.word	0x00000000
	.align		4
        /*0004*/ 	.word	0xffffffff
	.align		4
        /*0008*/ 	.word	index@(_ZN7cutlass13device_kernelINS_4gemm6kernel13GemmUniversalIN4cute5tupleIJiiiiEEENS1_10collective13CollectiveMmaINS1_34MainloopSm90TmaGmmaWarpSpecializedILi4ENS5_IJNS4_1CILi1EEENSA_ILi2EEESB_EEENS1_32KernelTmaWarpSpecializedPingpongEEENS5_IJNSA_ILi64EEENSA_ILi256EEENSA_ILi32EEEEEENS_10tfloat32_tENS5_IJlSB_lEEESK_SL_NS4_8TiledMMAINS4_8MMA_AtomIJNS4_4SM904GMMA30MMA_64x256x8_F32TF32TF32_SS_TNILNSP_7ScaleInE1ELSR_1EEEEEENS4_6LayoutINS5_IJSB_SB_SB_EEENS5_IJNSA_ILi0EEESW_SW_EEEEENS5_IJNS4_10UnderscoreESZ_SZ_EEEEENS4_23SM90_TMA_LOAD_MULTICASTENS4_14ComposedLayoutINS4_7SwizzleILi3ELi4ELi3EEENS4_18smem_ptr_flag_bitsILi32EEENSU_INS5_IJNSA_ILi8EEESI_EEENS5_IJSI_SB_EEEEEEEvNS4_8identityENS4_13SM90_TMA_LOADES1C_vS1D_EENS_8epilogue10collective6detail29Sm90TmaWarpSpecializedAdapterINS1H_15DefaultEpilogueISK_SL_SL_NS1G_6thread17LinearCombinationISK_Li1EffLNS1L_9ScaleType4KindE0ELNS_15FloatRoundStyleE2ESK_EENS1_15EpilogueDefaultEEEEEvvEEEEvNT_6ParamsE)
	.align		4
        /*000c*/ 	.word	index@(__assertfail)
	.align		4
        /*0010*/ 	.word	0x00000000
	.align		4
        /*0014*/ 	.word	0xfffffffe
	.align		4
        /*0018*/ 	.word	0x00000000
	.align		4
        /*001c*/ 	.word	0xfffffffd
	.align		4
        /*0020*/ 	.word	0x00000000
	.align		4
        /*0024*/ 	.word	0xfffffffc


//--------------------- .nv.constant4             --------------------------
	.section	.nv.constant4,"a",@progbits
	.align	8
	.align		8
.nv.constant4:
        /*0000*/ 	.dword	__assertfail
	.align		8
        /*0008*/ 	.dword	__unnamed_1
	.align		8
        /*0010*/ 	.dword	_ZN39_INTERNAL_324cf43d_4_k_cu_8426b363_60214cuda3std3__45__cpo5beginE
	.align		8
        /*0018*/ 	.dword	_ZN39_INTERNAL_324cf43d_4_k_cu_8426b363_60214cuda3std3__45__cpo3endE
	.align		8
        /*0020*/ 	.dword	_ZN39_INTERNAL_324cf43d_4_k_cu_8426b363_60214cuda3std3__45__cpo6cbeginE
	.align		8
        /*0028*/ 	.dword	_ZN39_INTERNAL_324cf43d_4_k_cu_8426b363_60214cuda3std3__45__cpo4cendE
	.align		8
        /*0030*/ 	.dword	_ZN39_INTERNAL_324cf43d_4_k_cu_8426b363_60214cuda3std3__441_GLOBAL__N__324cf43d_4_k_cu_8426b363_60216ignoreE
	.align		8
        /*0038*/ 	.dword	_ZN39_INTERNAL_324cf43d_4_k_cu_8426b363_60214cuda3std3__419piecewise_constructE
	.align		8
        /*0040*/ 	.dword	_ZN39_INTERNAL_324cf43d_4_k_cu_8426b363_60214cuda3std3__48in_placeE
	.align		8
        /*0048*/ 	.dword	_ZN39_INTERNAL_324cf43d_4_k_cu_8426b363_60214cuda3std6ranges3__45__cpo4swapE
	.align		8
        /*0050*/ 	.dword	_ZN39_INTERNAL_324cf43d_4_k_cu_8426b363_60214cuda3std6ranges3__45__cpo9iter_moveE
	.align		8
        /*0058*/ 	.dword	_ZN39_INTERNAL_324cf43d_4_k_cu_8426b363_60214cute7productE
	.align		8
        /*0060*/ 	.dword	_ZN39_INTERNAL_324cf43d_4_k_cu_8426b363_60214cute1_E
	.align		8
        /*0068*/ 	.dword	$str$22
	.align		8
        /*0070*/ 	.dword	$str$23


//--------------------- .text._ZN7cutlass13device_kernelINS_4gemm6kernel13GemmUniversalIN4cute5tupleIJiiiiEEENS1_10collective13CollectiveMmaINS1_34MainloopSm90TmaGmmaWarpSpecializedILi4ENS5_IJNS4_1CILi1EEENSA_ILi2EEESB_EEENS1_32KernelTmaWarpSpecializedPingpongEEENS5_IJNSA_ILi64EEENSA_ILi256EEENSA_ILi32EEEEEENS_10tfloat32_tENS5_IJlSB_lEEESK_SL_NS4_8TiledMMAINS4_8MMA_AtomIJNS4_4SM904GMMA30MMA_64x256x8_F32TF32TF32_SS_TNILNSP_7ScaleInE1ELSR_1EEEEEENS4_6LayoutINS5_IJSB_SB_SB_EEENS5_IJNSA_ILi0EEESW_SW_EEEEENS5_IJNS4_10UnderscoreESZ_SZ_EEEEENS4_23SM90_TMA_LOAD_MULTICASTENS4_14ComposedLayoutINS4_7SwizzleILi3ELi4ELi3EEENS4_18smem_ptr_flag_bitsILi32EEENSU_INS5_IJNSA_ILi8EEESI_EEENS5_IJSI_SB_EEEEEEEvNS4_8identityENS4_13SM90_TMA_LOADES1C_vS1D_EENS_8epilogue10collective6detail29Sm90TmaWarpSpecializedAdapterINS1H_15DefaultEpilogueISK_SL_SL_NS1G_6thread17LinearCombinationISK_Li1EffLNS1L_9ScaleType4KindE0ELNS_15FloatRoundStyleE2ESK_EENS1_15EpilogueDefaultEEEEEvvEEEEvNT_6ParamsE --------------------------
	.section	.text._ZN7cutlass13device_kernelINS_4gemm6kernel13GemmUniversalIN4cute5tupleIJiiiiEEENS1_10collective13CollectiveMmaINS1_34MainloopSm90TmaGmmaWarpSpecializedILi4ENS5_IJNS4_1CILi1EEENSA_ILi2EEESB_EEENS1_32KernelTmaWarpSpecializedPingpongEEENS5_IJNSA_ILi64EEENSA_ILi256EEENSA_ILi32EEEEEENS_10tfloat32_tENS5_IJlSB_lEEESK_SL_NS4_8TiledMMAINS4_8MMA_AtomIJNS4_4SM904GMMA30MMA_64x256x8_F32TF32TF32_SS_TNILNSP_7ScaleInE1ELSR_1EEEEEENS4_6LayoutINS5_IJSB_SB_SB_EEENS5_IJNSA_ILi0EEESW_SW_EEEEENS5_IJNS4_10UnderscoreESZ_SZ_EEEEENS4_23SM90_TMA_LOAD_MULTICASTENS4_14ComposedLayoutINS4_7SwizzleILi3ELi4ELi3EEENS4_18smem_ptr_flag_bitsILi32EEENSU_INS5_IJNSA_ILi8EEESI_EEENS5_IJSI_SB_EEEEEEEvNS4_8identityENS4_13SM90_TMA_LOADES1C_vS1D_EENS_8epilogue10collective6detail29Sm90TmaWarpSpecializedAdapterINS1H_15DefaultEpilogueISK_SL_SL_NS1G_6thread17LinearCombinationISK_Li1EffLNS1L_9ScaleType4KindE0ELNS_15FloatRoundStyleE2ESK_EENS1_15EpilogueDefaultEEEEEvvEEEEvNT_6ParamsE,"ax",@progbits
	.align	128
.text._ZN7cutlass13device_kernelINS_4gemm6kernel13GemmUniversalIN4cute5tupleIJiiiiEEENS1_10collective13CollectiveMmaINS1_34MainloopSm90TmaGmmaWarpSpecializedILi4ENS5_IJNS4_1CILi1EEENSA_ILi2EEESB_EEENS1_32KernelTmaWarpSpecializedPingpongEEENS5_IJNSA_ILi64EEENSA_ILi256EEENSA_ILi32EEEEEENS_10tfloat32_tENS5_IJlSB_lEEESK_SL_NS4_8TiledMMAINS4_8MMA_AtomIJNS4_4SM904GMMA30MMA_64x256x8_F32TF32TF32_SS_TNILNSP_7ScaleInE1ELSR_1EEEEEENS4_6LayoutINS5_IJSB_SB_SB_EEENS5_IJNSA_ILi0EEESW_SW_EEEEENS5_IJNS4_10UnderscoreESZ_SZ_EEEEENS4_23SM90_TMA_LOAD_MULTICASTENS4_14ComposedLayoutINS4_7SwizzleILi3ELi4ELi3EEENS4_18smem_ptr_flag_bitsILi32EEENSU_INS5_IJNSA_ILi8EEESI_EEENS5_IJSI_SB_EEEEEEEvNS4_8identityENS4_13SM90_TMA_LOADES1C_vS1D_EENS_8epilogue10collective6detail29Sm90TmaWarpSpecializedAdapterINS1H_15DefaultEpilogueISK_SL_SL_NS1G_6thread17LinearCombinationISK_Li1EffLNS1L_9ScaleType4KindE0ELNS_15FloatRoundStyleE2ESK_EENS1_15EpilogueDefaultEEEEEvvEEEEvNT_6ParamsE:
        .type           _ZN7cutlass13device_kernelINS_4gemm6kernel13GemmUniversalIN4cute5tupleIJiiiiEEENS1_10collective13CollectiveMmaINS1_34MainloopSm90TmaGmmaWarpSpecializedILi4ENS5_IJNS4_1CILi1EEENSA_ILi2EEESB_EEENS1_32KernelTmaWarpSpecializedPingpongEEENS5_IJNSA_ILi64EEENSA_ILi256EEENSA_ILi32EEEEEENS_10tfloat32_tENS5_IJlSB_lEEESK_SL_NS4_8TiledMMAINS4_8MMA_AtomIJNS4_4SM904GMMA30MMA_64x256x8_F32TF32TF32_SS_TNILNSP_7ScaleInE1ELSR_1EEEEEENS4_6LayoutINS5_IJSB_SB_SB_EEENS5_IJNSA_ILi0EEESW_SW_EEEEENS5_IJNS4_10UnderscoreESZ_SZ_EEEEENS4_23SM90_TMA_LOAD_MULTICASTENS4_14ComposedLayoutINS4_7SwizzleILi3ELi4ELi3EEENS4_18smem_ptr_flag_bitsILi32EEENSU_INS5_IJNSA_ILi8EEESI_EEENS5_IJSI_SB_EEEEEEEvNS4_8identityENS4_13SM90_TMA_LOADES1C_vS1D_EENS_8epilogue10collective6detail29Sm90TmaWarpSpecializedAdapterINS1H_15DefaultEpilogueISK_SL_SL_NS1G_6thread17LinearCombinationISK_Li1EffLNS1L_9ScaleType4KindE0ELNS_15FloatRoundStyleE2ESK_EENS1_15EpilogueDefaultEEEEEvvEEEEvNT_6ParamsE,@function
        .size           _ZN7cutlass13device_kernelINS_4gemm6kernel13GemmUniversalIN4cute5tupleIJiiiiEEENS1_10collective13CollectiveMmaINS1_34MainloopSm90TmaGmmaWarpSpecializedILi4ENS5_IJNS4_1CILi1EEENSA_ILi2EEESB_EEENS1_32KernelTmaWarpSpecializedPingpongEEENS5_IJNSA_ILi64EEENSA_ILi256EEENSA_ILi32EEEEEENS_10tfloat32_tENS5_IJlSB_lEEESK_SL_NS4_8TiledMMAINS4_8MMA_AtomIJNS4_4SM904GMMA30MMA_64x256x8_F32TF32TF32_SS_TNILNSP_7ScaleInE1ELSR_1EEEEEENS4_6LayoutINS5_IJSB_SB_SB_EEENS5_IJNSA_ILi0EEESW_SW_EEEEENS5_IJNS4_10UnderscoreESZ_SZ_EEEEENS4_23SM90_TMA_LOAD_MULTICASTENS4_14ComposedLayoutINS4_7SwizzleILi3ELi4ELi3EEENS4_18smem_ptr_flag_bitsILi32EEENSU_INS5_IJNSA_ILi8EEESI_EEENS5_IJSI_SB_EEEEEEEvNS4_8identityENS4_13SM90_TMA_LOADES1C_vS1D_EENS_8epilogue10collective6detail29Sm90TmaWarpSpecializedAdapterINS1H_15DefaultEpilogueISK_SL_SL_NS1G_6thread17LinearCombinationISK_Li1EffLNS1L_9ScaleType4KindE0ELNS_15FloatRoundStyleE2ESK_EENS1_15EpilogueDefaultEEEEEvvEEEEvNT_6ParamsE,(.L_x_328 - _ZN7cutlass13device_kernelINS_4gemm6kernel13GemmUniversalIN4cute5tupleIJiiiiEEENS1_10collective13CollectiveMmaINS1_34MainloopSm90TmaGmmaWarpSpecializedILi4ENS5_IJNS4_1CILi1EEENSA_ILi2EEESB_EEENS1_32KernelTmaWarpSpecializedPingpongEEENS5_IJNSA_ILi64EEENSA_ILi256EEENSA_ILi32EEEEEENS_10tfloat32_tENS5_IJlSB_lEEESK_SL_NS4_8TiledMMAINS4_8MMA_AtomIJNS4_4SM904GMMA30MMA_64x256x8_F32TF32TF32_SS_TNILNSP_7ScaleInE1ELSR_1EEEEEENS4_6LayoutINS5_IJSB_SB_SB_EEENS5_IJNSA_ILi0EEESW_SW_EEEEENS5_IJNS4_10UnderscoreESZ_SZ_EEEEENS4_23SM90_TMA_LOAD_MULTICASTENS4_14ComposedLayoutINS4_7SwizzleILi3ELi4ELi3EEENS4_18smem_ptr_flag_bitsILi32EEENSU_INS5_IJNSA_ILi8EEESI_EEENS5_IJSI_SB_EEEEEEEvNS4_8identityENS4_13SM90_TMA_LOADES1C_vS1D_EENS_8epilogue10collective6detail29Sm90TmaWarpSpecializedAdapterINS1H_15DefaultEpilogueISK_SL_SL_NS1G_6thread17LinearCombinationISK_Li1EffLNS1L_9ScaleType4KindE0ELNS_15FloatRoundStyleE2ESK_EENS1_15EpilogueDefaultEEEEEvvEEEEvNT_6ParamsE)
        .other          _ZN7cutlass13device_kernelINS_4gemm6kernel13GemmUniversalIN4cute5tupleIJiiiiEEENS1_10collective13CollectiveMmaINS1_34MainloopSm90TmaGmmaWarpSpecializedILi4ENS5_IJNS4_1CILi1EEENSA_ILi2EEESB_EEENS1_32KernelTmaWarpSpecializedPingpongEEENS5_IJNSA_ILi64EEENSA_ILi256EEENSA_ILi32EEEEEENS_10tfloat32_tENS5_IJlSB_lEEESK_SL_NS4_8TiledMMAINS4_8MMA_AtomIJNS4_4SM904GMMA30MMA_64x256x8_F32TF32TF32_SS_TNILNSP_7ScaleInE1ELSR_1EEEEEENS4_6LayoutINS5_IJSB_SB_SB_EEENS5_IJNSA_ILi0EEESW_SW_EEEEENS5_IJNS4_10UnderscoreESZ_SZ_EEEEENS4_23SM90_TMA_LOAD_MULTICASTENS4_14ComposedLayoutINS4_7SwizzleILi3ELi4ELi3EEENS4_18smem_ptr_flag_bitsILi32EEENSU_INS5_IJNSA_ILi8EEESI_EEENS5_IJSI_SB_EEEEEEEvNS4_8identityENS4_13SM90_TMA_LOADES1C_vS1D_EENS_8epilogue10collective6detail29Sm90TmaWarpSpecializedAdapterINS1H_15DefaultEpilogueISK_SL_SL_NS1G_6thread17LinearCombinationISK_Li1EffLNS1L_9ScaleType4KindE0ELNS_15FloatRoundStyleE2ESK_EENS1_15EpilogueDefaultEEEEEvvEEEEvNT_6ParamsE,@"STO_CUDA_ENTRY STV_DEFAULT"
_ZN7cutlass13device_kernelINS_4gemm6kernel13GemmUniversalIN4cute5tupleIJiiiiEEENS1_10collective13CollectiveMmaINS1_34MainloopSm90TmaGmmaWarpSpecializedILi4ENS5_IJNS4_1CILi1EEENSA_ILi2EEESB_EEENS1_32KernelTmaWarpSpecializedPingpongEEENS5_IJNSA_ILi64EEENSA_ILi256EEENSA_ILi32EEEEEENS_10tfloat32_tENS5_IJlSB_lEEESK_SL_NS4_8TiledMMAINS4_8MMA_AtomIJNS4_4SM904GMMA30MMA_64x256x8_F32TF32TF32_SS_TNILNSP_7ScaleInE1ELSR_1EEEEEENS4_6LayoutINS5_IJSB_SB_SB_EEENS5_IJNSA_ILi0EEESW_SW_EEEEENS5_IJNS4_10UnderscoreESZ_SZ_EEEEENS4_23SM90_TMA_LOAD_MULTICASTENS4_14ComposedLayoutINS4_7SwizzleILi3ELi4ELi3EEENS4_18smem_ptr_flag_bitsILi32EEENSU_INS5_IJNSA_ILi8EEESI_EEENS5_IJSI_SB_EEEEEEEvNS4_8identityENS4_13SM90_TMA_LOADES1C_vS1D_EENS_8epilogue10collective6detail29Sm90TmaWarpSpecializedAdapterINS1H_15DefaultEpilogueISK_SL_SL_NS1G_6thread17LinearCombinationISK_Li1EffLNS1L_9ScaleType4KindE0ELNS_15FloatRoundStyleE2ESK_EENS1_15EpilogueDefaultEEEEEvvEEEEvNT_6ParamsE:
[----:B------:R-:W0:Y:S01]  /*0000*/  LDC R1, c[0x0][0x28] ;  /* 0x00000a00ff017b82 */ /* 0x000e220000000800 */
[----:B------:R-:W1:Y:S01]  /*0010*/  S2R R3, SR_TID.X ;  /* 0x0000000000037919 */ /* 0x000e620000002100 */
[----:B------:R-:W-:Y:S01]  /*0020*/  ELECT P0, URZ, PT ;  /* 0x00000000003f782f */ /* 0x000fe20003800000 */
[----:B------:R-:W-:Y:S01]  /*0030*/  BSSY B0, `(.L_x_0) ;  /* 0x0000014000007945 */ /* 0x000fe20003800000 */
[--C-:B-1----:R-:W-:Y:S02]  /*0040*/  SHF.R.U32.HI R0, RZ, 0x5, R3.reuse ;  /* 0x00000005ff007819 */ /* 0x102fe40000011603 */
[----:B------:R-:W-:-:S03]  /*0050*/  SHF.R.U32.HI R5, RZ, 0x7, R3 ;  /* 0x00000007ff057819 */ /* 0x000fc60000011603 */
[----:B------:R-:W1:Y:S02]  /*0060*/  SHFL.IDX PT, R2, R0, RZ, 0x1f ;  /* 0x00001fff00027589 */ /* 0x000e6400000e0000 */
[----:B-1----:R-:W-:Y:S02]  /*0070*/  R2UR UR6, R2 ;  /* 0x00000000020672ca */ /* 0x002fe400000e0000 */
[----:B------:R1:W2:Y:S11]  /*0080*/  SHFL.IDX PT, R2, R5, RZ, 0x1f ;  /* 0x00001fff05027589 */ /* 0x0002b600000e0000 */
[----:B------:R-:W-:-:S02]  /*0090*/  USHF.R.S32.HI UR4, URZ, 0x1f, UR6 ;  /* 0x0000001f3f047899 */ /* 0x000fc40008011406 */
[----:B------:R-:W-:Y:S02]  /*00a0*/  ISETP.NE.OR P0, PT, RZ, UR6, !P0 ;  /* 0x00000006ff007c0c */ /* 0x000fe4000c705670 */
[----:B------:R-:W-:-:S04]  /*00b0*/  ULEA.HI UR4, UR4, UR6, URZ, 0x2 ;  /* 0x0000000604047291 */ /* 0x000fc8000f8f103f */
[----:B------:R-:W-:-:S04]  /*00c0*/  ULOP3.LUT UR4, UR4, 0xfffffffc, URZ, 0xc0, !UPT ;  /* 0xfffffffc04047892 */ /* 0x000fc8000f8ec03f */
[----:B------:R-:W-:-:S03]  /*00d0*/  UIADD3 UR6, UR6, -UR4, URZ ;  /* 0x8000000406067290 */ /* 0x000fc6000fffe03f */
[----:B012---:R-:W-:Y:S09]  /*00e0*/  @P0 BRA `(.L_x_1) ;  /* 0x0000000000200947 */ /* 0x007ff20003800000 */
[----:B------:R-:W-:Y:S02]  /*00f0*/  ULDC.64 UR4, c[0x0][0x198] ;  /* 0x0000660000047ab9 */ /* 0x000fe40000000a00 */
[----:B------:R-:W-:Y:S02]  /*0100*/  UIADD3 UR8, UP0, UR4, 0xf0, URZ ;  /* 0x000000f004087890 */ /* 0x000fe4000ff1e03f */
[----:B------:R-:W-:Y:S02]  /*0110*/  UIADD3 UR4, UP1, UR4, 0x1f0, URZ ;  /* 0x000001f004047890 */ /* 0x000fe4000ff3e03f */
[----:B------:R-:W-:Y:S02]  /*0120*/  UIADD3.X UR9, URZ, UR5, URZ, UP0, !UPT ;  /* 0x000000053f097290 */ /* 0x000fe400087fe43f */
[----:B------:R-:W-:-:S07]  /*0130*/  UIADD3.X UR5, URZ, UR5, URZ, UP1, !UPT ;  /* 0x000000053f057290 */ /* 0x000fce0008ffe43f */
[----:B------:R0:W-:Y:S02]  /*0140*/  UTMACCTL.PF [UR8] ;  /* 0x00000000080079b9 */ /* 0x0001e40008040000 */
[----:B------:R0:W-:Y:S02]  /*0150*/  UTMACCTL.PF [UR4] ;  /* 0x00000000040079b9 */ /* 0x0001e40008040000 */
[----:B0-----:R-:W-:Y:S01]  /*0160*/  NOP ;  /* 0x0000000000007918 */ /* 0x001fe20000000000 */
.L_x_1:
[----:B------:R-:W-:Y:S05]  /*0170*/  BSYNC B0 ;  /* 0x0000000000007941 */ /* 0x000fea0003800000 */
.L_x_0:
[----:B------:R-:W0:Y:S01]  /*0180*/  SHFL.IDX PT, R6, R0, RZ, 0x1f ;  /* 0x00001fff00067589 */ /* 0x000e2200000e0000 */
[----:B------:R-:W-:Y:S01]  /*0190*/  R2UR UR19, R2 ;  /* 0x00000000021372ca */ /* 0x000fe200000e0000 */
[----:B------:R-:W-:Y:S01]  /*01a0*/  UISETP.NE.AND UP0, UPT, UR6, 0x3, UPT ;  /* 0x000000030600788c */ /* 0x000fe2000bf05270 */
[----:B------:R-:W-:-:S03]  /*01b0*/  SHF.R.S32.HI R2, RZ, 0x1f, R3 ;  /* 0x0000001fff027819 */ /* 0x000fc60000011403 */
[----:B------:R-:W-:Y:S01]  /*01c0*/  UISETP.EQ.OR UP0, UPT, UR6, URZ, !UP0 ;  /* 0x0000003f0600728c */ /* 0x000fe2000c702670 */
[----:B------:R-:W-:-:S07]  /*01d0*/  LEA.HI R2, R2, R3, RZ, 0x7 ;  /* 0x0000000302027211 */ /* 0x000fce00078f38ff */
[----:B------:R-:W-:Y:S02]  /*01e0*/  UIADD3 UR14, UR19, -0x1, URZ ;  /* 0xffffffff130e7890 */ /* 0x000fe4000fffe03f */
[----:B------:R-:W-:Y:S02]  /*01f0*/  UISETP.EQ.AND UP0, UPT, UR19, URZ, UP0 ;  /* 0x0000003f1300728c */ /* 0x000fe40008702270 */
[----:B------:R-:W-:Y:S02]  /*0200*/  UISETP.GE.U32.AND UP1, UPT, UR14, 0x2, UPT ;  /* 0x000000020e00788c */ /* 0x000fe4000bf26070 */
[----:B------:R-:W-:Y:S01]  /*0210*/  USEL UR41, URZ, 0x1, !UP0 ;  /* 0x000000013f297887 */ /* 0x000fe2000c000000 */
[----:B0-----:R-:W-:-:S03]  /*0220*/  ISETP.NE.AND P0, PT, R6, RZ, PT ;  /* 0x000000ff0600720c */ /* 0x001fc60003f05270 */
[----:B------:R-:W-:-:S10]  /*0230*/  USEL UR41, UR41, 0x2, UP1 ;  /* 0x0000000229297887 */ /* 0x000fd40008800000 */
[----:B------:R-:W-:Y:S05]  /*0240*/  @P0 BRA `(.L_x_2) ;  /* 0x0000000000580947 */ /* 0x000fea0003800000 */
[----:B------:R-:W0:Y:S01]  /*0250*/  S2UR UR7, SR_CgaCtaId ;  /* 0x00000000000779c3 */ /* 0x000e220000008800 */
[----:B------:R-:W-:Y:S01]  /*0260*/  UMOV UR4, 0x400 ;  /* 0x0000040000047882 */ /* 0x000fe20000000000 */
[----:B------:R-:W-:Y:S01]  /*0270*/  UMOV UR5, 0x1 ;  /* 0x0000000100057882 */ /* 0x000fe20000000000 */
[----:B------:R-:W-:Y:S01]  /*0280*/  UMOV UR8, 0x2 ;  /* 0x0000000200087882 */ /* 0x000fe20000000000 */
[----:B------:R-:W-:Y:S01]  /*0290*/  ELECT P0, URZ, PT ;  /* 0x00000000003f782f */ /* 0x000fe20003800000 */
[----:B------:R-:W-:-:S04]  /*02a0*/  UIADD3 UR8, -UR8, 0x100000, URZ ;  /* 0x0010000008087890 */ /* 0x000fc8000fffe13f */
[----:B------:R-:W-:Y:S02]  /*02b0*/  USHF.L.U32 UR9, UR8, 0xb, URZ ;  /* 0x0000000b08097899 */ /* 0x000fe4000800063f */
[----:B------:R-:W-:Y:S02]  /*02c0*/  USHF.L.U32 UR8, UR8, 0x1, URZ ;  /* 0x0000000108087899 */ /* 0x000fe4000800063f */
[----:B0-----:R-:W-:Y:S02]  /*02d0*/  ULEA UR7, UR7, UR4, 0x18 ;  /* 0x0000000407077291 */ /* 0x001fe4000f8ec03f */
[----:B------:R-:W-:-:S04]  /*02e0*/  UIADD3 UR4, -UR5, 0x100000, URZ ;  /* 0x0010000005047890 */ /* 0x000fc8000fffe13f */
[----:B------:R-:W-:Y:S02]  /*02f0*/  USHF.L.U32 UR5, UR4, 0xb, URZ ;  /* 0x0000000b04057899 */ /* 0x000fe4000800063f */
[----:B------:R-:W-:Y:S01]  /*0300*/  USHF.L.U32 UR4, UR4, 0x1, URZ ;  /* 0x0000000104047899 */ /* 0x000fe2000800063f */
[----:B------:R-:W0:Y:S11]  /*0310*/  FENCE.VIEW.ASYNC.S ;  /* 0x00000000000073c6 */ /* 0x000e360000000000 */
[----:B0-----:R0:W1:Y:S01]  /*0320*/  SYNCS.EXCH.64 URZ, [UR7], UR4 ;  /* 0x00000004073f75b2 */ /* 0x0010620008000100 */
[----:B------:R0:W2:Y:S01]  /*0330*/  SYNCS.EXCH.64 URZ, [UR7+0x20], UR8 ;  /* 0x00002008073f75b2 */ /* 0x0000a20008000100 */
[----:B------:R0:W3:Y:S01]  /*0340*/  SYNCS.EXCH.64 URZ, [UR7+0x8], UR4 ;  /* 0x00000804073f75b2 */ /* 0x0000e20008000100 */
[----:B------:R0:W4:Y:S01]  /*0350*/  SYNCS.EXCH.64 URZ, [UR7+0x28], UR8 ;  /* 0x00002808073f75b2 */ /* 0x0001220008000100 */
[----:B------:R0:W0:Y:S01]  /*0360*/  SYNCS.EXCH.64 URZ, [UR7+0x10], UR4 ;  /* 0x00001004073f75b2 */ /* 0x0000220008000100 */
[----:B------:R0:W0:Y:S01]  /*0370*/  SYNCS.EXCH.64 URZ, [UR7+0x30], UR8 ;  /* 0x00003008073f75b2 */ /* 0x0000220008000100 */
[----:B------:R0:W0:Y:S01]  /*0380*/  SYNCS.EXCH.64 URZ, [UR7+0x18], UR4 ;  /* 0x00001804073f75b2 */ /* 0x0000220008000100 */
[----:B------:R0:W0:Y:S01]  /*0390*/  SYNCS.EXCH.64 URZ, [UR7+0x38], UR8 ;  /* 0x00003808073f75b2 */ /* 0x0000220008000100 */
[----:B------:R-:W-:Y:S01]  /*03a0*/  NOP ;  /* 0x0000000000007918 */ /* 0x000fe20000000000 */
.L_x_2:
[----:B------:R-:W5:Y:S01]  /*03b0*/  SHFL.IDX PT, R10, R0, RZ, 0x1f ;  /* 0x00001fff000a7589 */ /* 0x000f6200000e0000 */
[----:B------:R-:W1:Y:S01]  /*03c0*/  S2UR UR15, SR_CTAID.X ;  /* 0x00000000000f79c3 */ /* 0x000e620000002500 */
[----:B------:R-:W-:Y:S02]  /*03d0*/  ELECT P0, URZ, PT ;  /* 0x00000000003f782f */ /* 0x000fe40003800000 */
[----:B------:R-:W-:Y:S01]  /*03e0*/  SHF.R.S32.HI R11, RZ, 0x1f, R6 ;  /* 0x0000001fff0b7819 */ /* 0x000fe20000011406 */
[----:B------:R1:W2:Y:S01]  /*03f0*/  SHFL.IDX PT, R8, R0, RZ, 0x1f ;  /* 0x00001fff00087589 */ /* 0x0002a200000e0000 */
[----:B------:R-:W-:Y:S02]  /*0400*/  ELECT P1, URZ, PT ;  /* 0x00000000003f782f */ /* 0x000fe40003820000 */
[----:B------:R-:W-:Y:S01]  /*0410*/  LOP3.LUT R2, R2, 0xffffff80, RZ, 0xc0, !PT ;  /* 0xffffff8002027812 */ /* 0x000fe200078ec0ff */
[----:B0-----:R-:W-:Y:S01]  /*0420*/  ULDC UR4, c[0x0][0x150] ;  /* 0x0000540000047ab9 */ /* 0x001fe20000000800 */
[----:B------:R-:W-:Y:S01]  /*0430*/  LEA.HI R11, R11, R6, RZ, 0x2 ;  /* 0x000000060b0b7211 */ /* 0x000fe200078f10ff */
[----:B------:R-:W0:Y:S01]  /*0440*/  S2UR UR8, SR_CTAID.Y ;  /* 0x00000000000879c3 */ /* 0x000e220000002600 */
[----:B------:R-:W-:Y:S01]  /*0450*/  NOP ;  /* 0x0000000000007918 */ /* 0x000fe20000000000 */
[----:B------:R-:W-:Y:S01]  /*0460*/  IMAD.IADD R4, R3, 0x1, -R2 ;  /* 0x0000000103047824 */ /* 0x000fe200078e0a02 */
[----:B------:R-:W-:Y:S01]  /*0470*/  LOP3.LUT R11, R11, 0x3ffffffc, RZ, 0xc0, !PT ;  /* 0x3ffffffc0b0b7812 */ /* 0x000fe200078ec0ff */
[----:B------:R-:W-:Y:S01]  /*0480*/  NOP ;  /* 0x0000000000007918 */ /* 0x000fe20000000000 */
[----:B------:R-:W-:Y:S01]  /*0490*/  ULDC UR17, c[0x0][0x148] ;  /* 0x0000520000117ab9 */ /* 0x000fe20000000800 */
[----:B------:R-:W-:Y:S01]  /*04a0*/  UMOV UR20, 0x80 ;  /* 0x0000008000147882 */ /* 0x000fe20000000000 */
[----:B------:R-:W-:Y:S01]  /*04b0*/  SHF.R.S32.HI R9, RZ, 0x1f, R4 ;  /* 0x0000001fff097819 */ /* 0x000fe20000011404 */
[----:B------:R-:W-:Y:S01]  /*04c0*/  IMAD.IADD R11, R6, 0x1, -R11 ;  /* 0x00000001060b7824 */ /* 0x000fe200078e0a0b */
[----:B------:R-:W-:Y:S01]  /*04d0*/  ULDC UR12, c[0x0][0x144] ;  /* 0x00005100000c7ab9 */ /* 0x000fe20000000800 */
[----:B------:R-:W3:Y:S01]  /*04e0*/  SHFL.IDX PT, R5, R5, RZ, 0x1f ;  /* 0x00001fff05057589 */ /* 0x000ee200000e0000 */
[----:B------:R-:W-:-:S02]  /*04f0*/  LEA.HI R2, R9, R4, RZ, 0x3 ;  /* 0x0000000409027211 */ /* 0x000fc400078f18ff */
[----:B------:R-:W-:Y:S02]  /*0500*/  ISETP.NE.AND P3, PT, RZ, UR19, PT ;  /* 0x00000013ff007c0c */ /* 0x000fe4000bf65270 */
[----:B-----5:R-:W-:Y:S02]  /*0510*/  ISETP.NE.OR P0, PT, R10, RZ, !P0 ;  /* 0x000000ff0a00720c */ /* 0x020fe40004705670 */
[----:B-1----:R-:W-:Y:S02]  /*0520*/  I2FP.F32.U32 R0, UR15 ;  /* 0x0000000f00007c45 */ /* 0x002fe40008201000 */
[----:B--2---:R-:W-:Y:S02]  /*0530*/  ISETP.NE.OR P1, PT, R8, RZ, !P1 ;  /* 0x000000ff0800720c */ /* 0x004fe40004f25670 */
[----:B------:R-:W-:Y:S01]  /*0540*/  SHF.R.S32.HI R7, RZ, 0x3, R2 ;  /* 0x00000003ff077819 */ /* 0x000fe20000011402 */
[----:B------:R-:W-:Y:S01]  /*0550*/  FMUL R0, R0, UR4 ;  /* 0x0000000400007c20 */ /* 0x000fe20008400000 */
[----:B------:R-:W-:Y:S01]  /*0560*/  ULDC UR4, c[0x0][0x154] ;  /* 0x0000550000047ab9 */ /* 0x000fe20000000800 */
[----:B0-----:R-:W-:-:S02]  /*0570*/  I2FP.F32.U32 R6, UR8 ;  /* 0x0000000800067c45 */ /* 0x001fc40008201000 */
[----:B------:R-:W-:Y:S02]  /*0580*/  SHF.R.S32.HI R2, RZ, 0x1f, R2 ;  /* 0x0000001fff027819 */ /* 0x000fe40000011402 */
[----:B------:R-:W-:Y:S01]  /*0590*/  VOTEU.ALL UP2, P0 ;  /* 0x00000000003f7886 */ /* 0x000fe20000040000 */
[----:B------:R-:W-:Y:S01]  /*05a0*/  FMUL R6, R6, UR4 ;  /* 0x0000000406067c20 */ /* 0x000fe20008400000 */
[----:B------:R-:W0:Y:S01]  /*05b0*/  F2I.U32.TRUNC.NTZ R0, R0 ;  /* 0x0000000000007305 */ /* 0x000e22000020f000 */
[----:B------:R-:W-:Y:S01]  /*05c0*/  LEA.HI R2, R2, R7, RZ, 0x2 ;  /* 0x0000000702027211 */ /* 0x000fe200078f10ff */
[----:B------:R-:W-:Y:S01]  /*05d0*/  VOTEU.ALL UP3, P1 ;  /* 0x00000000003f7886 */ /* 0x000fe20000860000 */
[----:B------:R-:W1:Y:S01]  /*05e0*/  @!UP2 S2UR UR11, SR_CgaCtaId ;  /* 0x00000000000ba9c3 */ /* 0x000e620000008800 */
[----:B------:R-:W-:Y:S01]  /*05f0*/  UMOV UR4, 0x20 ;  /* 0x0000002000047882 */ /* 0x000fe20000000000 */
[----:B------:R-:W-:Y:S01]  /*0600*/  LOP3.LUT R2, R2, 0xfffffffc, RZ, 0xc0, !PT ;  /* 0xfffffffc02027812 */ /* 0x000fe200078ec0ff */
[----:B------:R-:W-:Y:S01]  /*0610*/  @!UP2 UMOV UR10, 0x400 ;  /* 0x00000400000aa882 */ /* 0x000fe20000000000 */
[----:B------:R-:W-:-:S04]  /*0620*/  @!UP2 UIADD3 UR4, -UR4, 0x100000, URZ ;  /* 0x001000000404a890 */ /* 0x000fc8000fffe13f */
[----:B------:R-:W-:Y:S02]  /*0630*/  @!UP2 USHF.L.U32 UR5, UR4, 0xb, URZ ;  /* 0x0000000b0405a899 */ /* 0x000fe4000800063f */
[----:B------:R-:W-:Y:S01]  /*0640*/  @!UP2 USHF.L.U32 UR4, UR4, 0x1, URZ ;  /* 0x000000010404a899 */ /* 0x000fe2000800063f */
[----:B------:R-:W2:Y:S01]  /*0650*/  F2I.U32.TRUNC.NTZ R6, R6 ;  /* 0x0000000600067305 */ /* 0x000ea2000020f000 */
[----:B------:R-:W-:Y:S01]  /*0660*/  VOTEU.ALL UP0, P0 ;  /* 0x00000000003f7886 */ /* 0x000fe20000000000 */
[----:B------:R-:W-:Y:S01]  /*0670*/  IMAD.IADD R2, R7, 0x1, -R2 ;  /* 0x0000000107027824 */ /* 0x000fe200078e0a02 */
[----:B------:R-:W5:Y:S01]  /*0680*/  @!UP3 S2UR UR18, SR_CgaCtaId ;  /* 0x000000000012b9c3 */ /* 0x000f620000008800 */
[----:B------:R-:W-:Y:S01]  /*0690*/  VOTEU.ALL UP1, P0 ;  /* 0x00000000003f7886 */ /* 0x000fe20000020000 */
[----:B------:R-:W-:Y:S01]  /*06a0*/  @!UP3 UMOV UR16, 0x400 ;  /* 0x000004000010b882 */ /* 0x000fe20000000000 */
[----:B------:R-:W-:Y:S01]  /*06b0*/  IMAD R2, R11, 0x4, R2 ;  /* 0x000000040b027824 */ /* 0x000fe200078e0202 */
[----:B0-----:R-:W-:Y:S01]  /*06c0*/  R2UR UR7, R0 ;  /* 0x00000000000772ca */ /* 0x001fe200000e0000 */
[----:B------:R-:W-:Y:S01]  /*06d0*/  VOTEU.ALL UP4, P1 ;  /* 0x00000000003f7886 */ /* 0x000fe20000880000 */
[----:B------:R-:W-:Y:S01]  /*06e0*/  VOTEU.ALL UP5, P1 ;  /* 0x00000000003f7886 */ /* 0x000fe200008a0000 */
[----:B------:R-:W-:Y:S01]  /*06f0*/  IMAD.SHL.U32 R7, R2, 0x4, RZ ;  /* 0x0000000402077824 */ /* 0x000fe200078e00ff */
[----:B------:R-:W0:Y:S01]  /*0700*/  LDC R0, c[0x0][0x140] ;  /* 0x00005000ff007b82 */ /* 0x000e220000000800 */
[----:B------:R-:W-:-:S02]  /*0710*/  LOP3.LUT P0, RZ, R4, 0x7, RZ, 0xc0, !PT ;  /* 0x0000000704ff7812 */ /* 0x000fc4000780c0ff */
[----:B--2---:R-:W-:Y:S02]  /*0720*/  R2UR UR9, R6 ;  /* 0x00000000060972ca */ /* 0x004fe400000e0000 */
[----:B------:R-:W-:Y:S01]  /*0730*/  LOP3.LUT R152, R2, 0xc, R7, 0x78, !PT ;  /* 0x0000000c02987812 */ /* 0x000fe200078e7807 */
[----:B-1----:R-:W-:Y:S02]  /*0740*/  @!UP2 ULEA UR13, UR11, UR10, 0x18 ;  /* 0x0000000a0b0da291 */ /* 0x002fe4000f8ec03f */
[----:B------:R-:W-:-:S04]  /*0750*/  @!UP3 UIADD3 UR10, -UR20, 0x100000, URZ ;  /* 0x00100000140ab890 */ /* 0x000fc8000fffe13f */
[----:B------:R-:W-:Y:S02]  /*0760*/  @!UP3 USHF.L.U32 UR11, UR10, 0xb, URZ ;  /* 0x0000000b0a0bb899 */ /* 0x000fe4000800063f */
[----:B------:R-:W-:Y:S01]  /*0770*/  @!UP3 USHF.L.U32 UR10, UR10, 0x1, URZ ;  /* 0x000000010a0ab899 */ /* 0x000fe2000800063f */
[----:B------:R-:W-:Y:S01]  /*0780*/  ISETP.LT.U32.AND P0, PT, R152, 0x2, !P0 ;  /* 0x000000029800780c */ /* 0x000fe20004701070 */
[----:B------:R-:W-:Y:S01]  /*0790*/  UIADD3 UR7, -UR7, URZ, URZ ;  /* 0x0000003f07077290 */ /* 0x000fe2000fffe13f */
[----:B------:R-:W-:Y:S01]  /*07a0*/  VOTEU.ALL UP2, P1 ;  /* 0x00000000003f7886 */ /* 0x000fe20000840000 */
[----:B-----5:R-:W-:Y:S02]  /*07b0*/  @!UP3 ULEA UR16, UR18, UR16, 0x18 ;  /* 0x000000101210b291 */ /* 0x020fe4000f8ec03f */
[----:B------:R-:W-:Y:S01]  /*07c0*/  UIADD3 UR9, -UR9, URZ, URZ ;  /* 0x0000003f09097290 */ /* 0x000fe2000fffe13f */
[----:B------:R-:W1:Y:S02]  /*07d0*/  FENCE.VIEW.ASYNC.S ;  /* 0x00000000000073c6 */ /* 0x000e640000000000 */
[----:B-1----:R-:W1:Y:S01]  /*07e0*/  @!UP0 SYNCS.EXCH.64 URZ, [UR13+0x70], UR4 ;  /* 0x000070040d3f85b2 */ /* 0x002e620008000100 */
[----:B------:R-:W-:Y:S01]  /*07f0*/  UIMAD UR7, UR12, UR7, UR15 ;  /* 0x000000070c0772a4 */ /* 0x000fe2000f8e020f */
[----:B------:R-:W-:Y:S01]  /*0800*/  VOTEU.ALL UP3, P1 ;  /* 0x00000000003f7886 */ /* 0x000fe20000860000 */
[----:B0-----:R-:W-:Y:S01]  /*0810*/  ISETP.EQ.U32.AND P2, PT, R0, 0x1, PT ;  /* 0x000000010000780c */ /* 0x001fe20003f42070 */
[----:B------:R0:W2:Y:S01]  /*0820*/  @!UP1 SYNCS.EXCH.64 URZ, [UR13+0x78], UR4 ;  /* 0x000078040d3f95b2 */ /* 0x0000a20008000100 */
[----:B------:R-:W-:Y:S01]  /*0830*/  NOP ;  /* 0x0000000000007918 */ /* 0x000fe20000000000 */
[----:B0-----:R-:W-:Y:S01]  /*0840*/  UIMAD UR4, UR17, UR9, UR8 ;  /* 0x00000009110472a4 */ /* 0x001fe2000f8e0208 */
[----:B------:R0:W0:Y:S05]  /*0850*/  @!UP2 SYNCS.EXCH.64 URZ, [UR16+0x50], UR10 ;  /* 0x0000500a103fa5b2 */ /* 0x00002a0008000100 */
[----:B------:R-:W-:-:S04]  /*0860*/  ISETP.NE.AND P1, PT, R152, UR4, PT ;  /* 0x0000000498007c0c */ /* 0x000fc8000bf25270 */
[----:B------:R-:W-:-:S04]  /*0870*/  ISETP.EQ.OR P1, PT, RZ, UR7, !P1 ;  /* 0x00000007ff007c0c */ /* 0x000fc8000cf22670 */
[----:B------:R-:W-:-:S04]  /*0880*/  PLOP3.LUT P0, PT, P0, P1, PT, 0x80, 0x0 ;  /* 0x000000000000781c */ /* 0x000fc80000703070 */
[----:B------:R-:W-:Y:S01]  /*0890*/  P2R R160, PR, RZ, 0x1 ;  /* 0x00000001ffa07803 */ /* 0x000fe20000000000 */
[----:B------:R0:W0:Y:S01]  /*08a0*/  @!UP3 SYNCS.EXCH.64 URZ, [UR16+0x58], UR10 ;  /* 0x0000580a103fb5b2 */ /* 0x0000220008000100 */
[----:B------:R0:W0:Y:S01]  /*08b0*/  @!UP4 SYNCS.EXCH.64 URZ, [UR16+0x60], UR10 ;  /* 0x0000600a103fc5b2 */ /* 0x0000220008000100 */
[----:B------:R0:W0:Y:S01]  /*08c0*/  @!UP5 SYNCS.EXCH.64 URZ, [UR16+0x68], UR10 ;  /* 0x0000680a103fd5b2 */ /* 0x0000220008000100 */
[----:B------:R-:W-:Y:S01]  /*08d0*/  NOP ;  /* 0x0000000000007918 */ /* 0x000fe20000000000 */
[----:B-123--:R-:W-:Y:S05]  /*08e0*/  @!P2 BRA `(.L_x_3) ;  /* 0x000000000008a947 */ /* 0x00efea0003800000 */
[----:B0---4-:R-:W-:Y:S01]  /*08f0*/  UCGABAR_ARV ;  /* 0x00000000000079c7 */ /* 0x011fe20008000000 */
[----:B------:R-:W-:Y:S05]  /*0900*/  BRA `(.L_x_4) ;  /* 0x0000000000047947 */ /* 0x000fea0003800000 */
.L_x_3:
[----:B0---4-:R-:W-:Y:S01]  /*0910*/  NOP ;  /* 0x0000000000007918 */ /* 0x011fe20000000000 */
.L_x_4:
[----:B------:R-:W-:Y:S01]  /*0920*/  ULDC.64 UR4, c[0x0][0x598] ;  /* 0x0001660000047ab9 */ /* 0x000fe20000000a00 */
[----:B------:R-:W-:Y:S01]  /*0930*/  ULDC.64 UR50, c[0x0][0x208] ;  /* 0x0000820000327ab9 */ /* 0x000fe20000000a00 */
[----:B------:R-:W-:-:S04]  /*0940*/  ISETP.NE.U32.AND P0, PT, RZ, UR4, PT ;  /* 0x00000004ff007c0c */ /* 0x000fc8000bf05070 */
[----:B------:R-:W-:-:S13]  /*0950*/  ISETP.NE.AND.EX P0, PT, RZ, UR5, PT, P0 ;  /* 0x00000005ff007c0c */ /* 0x000fda000bf05300 */
[----:B------:R-:W-:Y:S05]  /*0960*/  @!P0 BRA `(.L_x_5) ;  /* 0x00000000001c8947 */ /* 0x000fea0003800000 */
[----:B------:R-:W0:Y:S02]  /*0970*/  LDC.64 R6, c[0x0][0x598] ;  /* 0x00016600ff067b82 */ /* 0x000e240000000a00 */
[----:B0-----:R-:W2:Y:S02]  /*0980*/  LDG.E.64 R6, desc[UR50][R6.64] ;  /* 0x0000003206067981 */ /* 0x001ea4000c1e1b00 */
[----:B--2---:R-:W-:-:S04]  /*0990*/  ISETP.NE.U32.AND P0, PT, R6, RZ, PT ;  /* 0x000000ff0600720c */ /* 0x004fc80003f05070 */
[----:B------:R-:W-:-:S13]  /*09a0*/  ISETP.NE.AND.EX P0, PT, R7, RZ, PT, P0 ;  /* 0x000000ff0700720c */ /* 0x000fda0003f05300 */
[----:B------:R-:W-:Y:S05]  /*09b0*/  @!P0 BRA `(.L_x_5) ;  /* 0x0000000000088947 */ /* 0x000fea0003800000 */
[----:B------:R0:W5:Y:S01]  /*09c0*/  LD.E R23, desc[UR50][R6.64] ;  /* 0x0000003206177980 */ /* 0x000162000c101900 */
[----:B------:R-:W-:Y:S05]  /*09d0*/  BRA `(.L_x_6) ;  /* 0x0000000000247947 */ /* 0x000fea0003800000 */
.L_x_5:
[----:B------:R-:W-:Y:S02]  /*09e0*/  ULDC.64 UR4, c[0x0][0x588] ;  /* 0x0001620000047ab9 */ /* 0x000fe40000000a00 */
[----:B------:R-:W-:-:S04]  /*09f0*/  ISETP.NE.U32.AND P0, PT, RZ, UR4, PT ;  /* 0x00000004ff007c0c */ /* 0x000fc8000bf05070 */
[----:B------:R-:W-:-:S13]  /*0a00*/  ISETP.NE.AND.EX P0, PT, RZ, UR5, PT, P0 ;  /* 0x00000005ff007c0c */ /* 0x000fda000bf05300 */
[----:B------:R-:W-:Y:S05]  /*0a10*/  @!P0 BRA `(.L_x_7) ;  /* 0x00000000000c8947 */ /* 0x000fea0003800000 */
[----:B------:R-:W0:Y:S02]  /*0a20*/  LDC.64 R6, c[0x0][0x588] ;  /* 0x00016200ff067b82 */ /* 0x000e240000000a00 */
[----:B0-----:R1:W5:Y:S01]  /*0a30*/  LDG.E R23, desc[UR50][R6.64] ;  /* 0x0000003206177981 */ /* 0x001362000c1e1900 */
[----:B------:R-:W-:Y:S05]  /*0a40*/  BRA `(.L_x_6) ;  /* 0x0000000000087947 */ /* 0x000fea0003800000 */
.L_x_7:
[----:B------:R-:W-:Y:S02]  /*0a50*/  ULDC UR4, c[0x0][0x580] ;  /* 0x0001600000047ab9 */ /* 0x000fe40000000800 */
[----:B------:R-:W-:-:S07]  /*0a60*/  IMAD.U32 R23, RZ, RZ, UR4 ;  /* 0x00000004ff177e24 */ /* 0x000fce000f8e00ff */
.L_x_6:
[----:B------:R-:W-:Y:S02]  /*0a70*/  ULDC.64 UR4, c[0x0][0x5a0] ;  /* 0x0001680000047ab9 */ /* 0x000fe40000000a00 */
[----:B------:R-:W-:-:S04]  /*0a80*/  ISETP.NE.U32.AND P0, PT, RZ, UR4, PT ;  /* 0x00000004ff007c0c */ /* 0x000fc8000bf05070 */
[----:B------:R-:W-:-:S13]  /*0a90*/  ISETP.NE.AND.EX P0, PT, RZ, UR5, PT, P0 ;  /* 0x00000005ff007c0c */ /* 0x000fda000bf05300 */
[----:B------:R-:W-:Y:S05]  /*0aa0*/  @!P0 BRA `(.L_x_8) ;  /* 0x00000000001c8947 */ /* 0x000fea0003800000 */
[----:B01----:R-:W0:Y:S02]  /*0ab0*/  LDC.64 R6, c[0x0][0x5a0] ;  /* 0x00016800ff067b82 */ /* 0x003e240000000a00 */
[----:B0-----:R-:W2:Y:S02]  /*0ac0*/  LDG.E.64 R6, desc[UR50][R6.64] ;  /* 0x0000003206067981 */ /* 0x001ea4000c1e1b00 */
[----:B--2---:R-:W-:-:S04]  /*0ad0*/  ISETP.NE.U32.AND P0, PT, R6, RZ, PT ;  /* 0x000000ff0600720c */ /* 0x004fc80003f05070 */
[----:B------:R-:W-:-:S13]  /*0ae0*/  ISETP.NE.AND.EX P0, PT, R7, RZ, PT, P0 ;  /* 0x000000ff0700720c */ /* 0x000fda0003f05300 */
[----:B------:R-:W-:Y:S05]  /*0af0*/  @!P0 BRA `(.L_x_8) ;  /* 0x0000000000088947 */ /* 0x000fea0003800000 */
[----:B------:R0:W5:Y:S01]  /*0b00*/  LD.E R22, desc[UR50][R6.64] ;  /* 0x0000003206167980 */ /* 0x000162000c101900 */
[----:B------:R-:W-:Y:S05]  /*0b10*/  BRA `(.L_x_9) ;  /* 0x0000000000247947 */ /* 0x000fea0003800000 */
.L_x_8:
[----:B------:R-:W-:Y:S02]  /*0b20*/  ULDC.64 UR4, c[0x0][0x590] ;  /* 0x0001640000047ab9 */ /* 0x000fe40000000a00 */
[----:B------:R-:W-:-:S04]  /*0b30*/  ISETP.NE.U32.AND P0, PT, RZ, UR4, PT ;  /* 0x00000004ff007c0c */ /* 0x000fc8000bf05070 */
[----:B------:R-:W-:-:S13]  /*0b40*/  ISETP.NE.AND.EX P0, PT, RZ, UR5, PT, P0 ;  /* 0x00000005ff007c0c */ /* 0x000fda000bf05300 */
[----:B------:R-:W-:Y:S05]  /*0b50*/  @!P0 BRA `(.L_x_10) ;  /* 0x00000000000c8947 */ /* 0x000fea0003800000 */
[----:B01----:R-:W0:Y:S02]  /*0b60*/  LDC.64 R6, c[0x0][0x590] ;  /* 0x00016400ff067b82 */ /* 0x003e240000000a00 */
[----:B0-----:R1:W5:Y:S01]  /*0b70*/  LDG.E R22, desc[UR50][R6.64] ;  /* 0x0000003206167981 */ /* 0x001362000c1e1900 */
[----:B------:R-:W-:Y:S05]  /*0b80*/  BRA `(.L_x_9) ;  /* 0x0000000000087947 */ /* 0x000fea0003800000 */
.L_x_10:
[----:B------:R-:W-:Y:S02]  /*0b90*/  ULDC UR4, c[0x0][0x584] ;  /* 0x0001610000047ab9 */ /* 0x000fe40000000800 */
[----:B------:R-:W-:-:S07]  /*0ba0*/  IMAD.U32 R22, RZ, RZ, UR4 ;  /* 0x00000004ff167e24 */ /* 0x000fce000f8e00ff */
.L_x_9:
[----:B------:R-:W-:Y:S01]  /*0bb0*/  ULDC UR4, c[0x0][0x65c] ;  /* 0x0001970000047ab9 */ /* 0x000fe20000000800 */
[----:B01----:R-:W0:Y:S01]  /*0bc0*/  LDC.64 R6, c[0x0][0x650] ;  /* 0x00019400ff067b82 */ /* 0x003e220000000a00 */
[----:B------:R-:W-:Y:S01]  /*0bd0*/  UISETP.NE.AND UP2, UPT, UR4, 0x1, UPT ;  /* 0x000000010400788c */ /* 0x000fe2000bf45270 */
[----:B------:R-:W-:Y:S01]  /*0be0*/  IMAD.MOV.U32 R18, RZ, RZ, -0x1 ;  /* 0xffffffffff127424 */ /* 0x000fe200078e00ff */
[----:B------:R-:W-:Y:S01]  /*0bf0*/  UISETP.NE.AND UP0, UPT, UR19, 0x2, UPT ;  /* 0x000000021300788c */ /* 0x000fe2000bf05270 */
[----:B------:R-:W-:Y:S01]  /*0c00*/  IMAD.MOV.U32 R2, RZ, RZ, -0x1 ;  /* 0xffffffffff027424 */ /* 0x000fe200078e00ff */
[----:B------:R-:W-:Y:S01]  /*0c10*/  UP2UR UR39, UPR, URZ, 0x4 ;  /* 0x000000043f277883 */ /* 0x000fe20008000000 */
[----:B------:R-:W-:-:S06]  /*0c20*/  IMAD.MOV.U32 R19, RZ, RZ, -0x1 ;  /* 0xffffffffff137424 */ /* 0x000fcc00078e00ff */
[----:B------:R-:W-:Y:S01]  /*0c30*/  @UP2 ULDC UR12, c[0x0][0x10] ;  /* 0x00000400000c2ab9 */ /* 0x000fe20000000800 */
[----:B------:R-:W-:Y:S01]  /*0c40*/  @UP2 UMOV UR4, UR8 ;  /* 0x0000000800042c82 */ /* 0x000fe20008000000 */
[----:B------:R-:W-:Y:S01]  /*0c50*/  @UP2 UMOV UR5, URZ ;  /* 0x0000003f00052c82 */ /* 0x000fe20008000000 */
[----:B------:R-:W-:Y:S01]  /*0c60*/  @!UP2 ULDC UR16, c[0x0][0xc] ;  /* 0x000003000010aab9 */ /* 0x000fe20000000800 */
[----:B------:R-:W-:Y:S01]  /*0c70*/  @UP2 UIMAD.WIDE.U32 UR12, UR15, UR12, UR4 ;  /* 0x0000000c0f0c22a5 */ /* 0x000fe2000f8e0004 */
[----:B------:R-:W-:Y:S02]  /*0c80*/  ULDC UR10, c[0x0][0xc] ;  /* 0x00000300000a7ab9 */ /* 0x000fe40000000800 */
[----:B------:R-:W-:Y:S01]  /*0c90*/  @UP2 UMOV UR4, URZ ;  /* 0x0000003f00042c82 */ /* 0x000fe20008000000 */
[----:B------:R-:W-:Y:S01]  /*0ca0*/  UMOV UR5, URZ ;  /* 0x0000003f00057c82 */ /* 0x000fe20008000000 */
[----:B------:R-:W-:Y:S01]  /*0cb0*/  @UP2 UIADD3 UR18, UR13, UR4, URZ ;  /* 0x000000040d122290 */ /* 0x000fe2000fffe03f */
[----:B------:R-:W-:-:S02]  /*0cc0*/  ULDC UR11, c[0x0][0x10] ;  /* 0x00000400000b7ab9 */ /* 0x000fc40000000800 */
[----:B------:R-:W-:Y:S01]  /*0cd0*/  UMOV UR4, UR15 ;  /* 0x0000000f00047c82 */ /* 0x000fe20008000000 */
[----:B------:R-:W-:Y:S02]  /*0ce0*/  UIMAD.WIDE.U32 UR10, UR10, UR11, URZ ;  /* 0x0000000b0a0a72a5 */ /* 0x000fe4000f8e003f */
[----:B------:R-:W-:Y:S01]  /*0cf0*/  @!UP2 UIMAD.WIDE.U32 UR4, UR8, UR16, UR4 ;  /* 0x000000100804a2a5 */ /* 0x000fe2000f8e0004 */
[----:B------:R-:W-:Y:S02]  /*0d00*/  ULDC UR13, c[0x0][0x14] ;  /* 0x00000500000d7ab9 */ /* 0x000fe40000000800 */
[----:B------:R-:W-:Y:S02]  /*0d10*/  UIMAD.WIDE.U32 UR36, UR10, UR13, URZ ;  /* 0x0000000d0a2472a5 */ /* 0x000fe4000f8e003f */
[----:B------:R-:W-:Y:S02]  /*0d20*/  UIMAD UR40, UR11, UR13, URZ ;  /* 0x0000000d0b2872a4 */ /* 0x000fe4000f8e023f */
[----:B------:R-:W-:Y:S01]  /*0d30*/  @!UP2 UMOV UR12, UR4 ;  /* 0x00000004000cac82 */ /* 0x000fe20008000000 */
[----:B------:R-:W-:Y:S01]  /*0d40*/  @!UP2 UMOV UR18, UR5 ;  /* 0x000000050012ac82 */ /* 0x000fe20008000000 */
[----:B------:R-:W-:-:S02]  /*0d50*/  UIADD3 UR40, UR37, UR40, URZ ;  /* 0x0000002825287290 */ /* 0x000fc4000fffe03f */
[----:B------:R-:W-:-:S04]  /*0d60*/  UIADD3 UR4, UP1, UR12, UR36, URZ ;  /* 0x000000240c047290 */ /* 0x000fc8000ff3e03f */
[----:B------:R-:W-:Y:S02]  /*0d70*/  UIADD3.X UR5, UR18, UR40, URZ, UP1, !UPT ;  /* 0x0000002812057290 */ /* 0x000fe40008ffe43f */
[----:B------:R-:W-:Y:S02]  /*0d80*/  USEL UR4, UR4, UR12, !UP0 ;  /* 0x0000000c04047287 */ /* 0x000fe4000c000000 */
[----:B------:R-:W-:-:S04]  /*0d90*/  USEL UR5, UR5, UR18, !UP0 ;  /* 0x0000001205057287 */ /* 0x000fc8000c000000 */
[----:B0-----:R-:W-:Y:S01]  /*0da0*/  ISETP.LE.U32.AND P0, PT, R6, UR4, PT ;  /* 0x0000000406007c0c */ /* 0x001fe2000bf03070 */
[----:B------:R-:W-:Y:S02]  /*0db0*/  IMAD.U32 R16, RZ, RZ, UR4 ;  /* 0x00000004ff107e24 */ /* 0x000fe4000f8e00ff */
[----:B------:R-:W-:Y:S02]  /*0dc0*/  IMAD.U32 R0, RZ, RZ, UR5 ;  /* 0x00000005ff007e24 */ /* 0x000fe4000f8e00ff */
[----:B------:R-:W-:-:S03]  /*0dd0*/  IMAD.U32 R17, RZ, RZ, UR5 ;  /* 0x00000005ff117e24 */ /* 0x000fc6000f8e00ff */
[----:B------:R-:W-:Y:S02]  /*0de0*/  ISETP.GE.U32.AND.EX P0, PT, R0, R7, PT, P0 ;  /* 0x000000070000720c */ /* 0x000fe40003f06100 */
[----:B------:R-:W-:-:S11]  /*0df0*/  PRMT R0, RZ, 0x7610, R0 ;  /* 0x00007610ff007816 */ /* 0x000fd60000000000 */
[----:B------:R-:W-:Y:S05]  /*0e00*/  @P0 BRA `(.L_x_11) ;  /* 0x0000000400500947 */ /* 0x000fea0003800000 */
[----:B------:R-:W-:Y:S01]  /*0e10*/  ULDC.64 UR18, c[0x0][0x628] ;  /* 0x00018a0000127ab9 */ /* 0x000fe20000000a00 */
[C---:B------:R-:W-:Y:S01]  /*0e20*/  R2UR UR20, R16.reuse ;  /* 0x00000000101472ca */ /* 0x040fe200000e0000 */
[----:B------:R-:W-:Y:S01]  /*0e30*/  ULDC UR16, c[0x0][0x630] ;  /* 0x00018c0000107ab9 */ /* 0x000fe20000000800 */
[----:B------:R-:W-:Y:S02]  /*0e40*/  ISETP.NE.U32.AND P0, PT, RZ, UR18, PT ;  /* 0x00000012ff007c0c */ /* 0x000fe4000bf05070 */
[----:B------:R-:W-:Y:S02]  /*0e50*/  R2UR UR4, R16 ;  /* 0x00000000100472ca */ /* 0x000fe400000e0000 */
[----:B------:R-:W-:Y:S02]  /*0e60*/  ISETP.NE.AND.EX P0, PT, RZ, UR19, PT, P0 ;  /* 0x00000013ff007c0c */ /* 0x000fe4000bf05300 */
[----:B------:R-:W-:-:S11]  /*0e70*/  R2UR UR5, R17 ;  /* 0x00000000110572ca */ /* 0x000fd600000e0000 */
[----:B------:R-:W-:Y:S05]  /*0e80*/  @!P0 BRA `(.L_x_12) ;  /* 0x0000000000308947 */ /* 0x000fea0003800000 */
[----:B------:R-:W-:Y:S01]  /*0e90*/  R2UR UR4, R16 ;  /* 0x00000000100472ca */ /* 0x000fe200000e0000 */
[----:B------:R-:W-:Y:S01]  /*0ea0*/  ULDC UR12, c[0x0][0x634] ;  /* 0x00018d00000c7ab9 */ /* 0x000fe20000000800 */
[----:B------:R-:W-:-:S11]  /*0eb0*/  R2UR UR15, R17 ;  /* 0x00000000110f72ca */ /* 0x000fd600000e0000 */
[----:B------:R-:W-:-:S04]  /*0ec0*/  UIADD3 UR12, UP1, UR4, UR12, URZ ;  /* 0x0000000c040c7290 */ /* 0x000fc8000ff3e03f */
[----:B------:R-:W-:-:S04]  /*0ed0*/  UIADD3.X UR15, URZ, UR15, URZ, UP1, !UPT ;  /* 0x0000000f3f0f7290 */ /* 0x000fc80008ffe43f */
[----:B------:R-:W-:-:S04]  /*0ee0*/  UIMAD.WIDE.U32 UR4, UR15, UR18, URZ ;  /* 0x000000120f0472a5 */ /* 0x000fc8000f8e003f */
[----:B------:R-:W-:Y:S02]  /*0ef0*/  UIMAD.WIDE.U32 UR10, UP1, UR12, UR19, UR4 ;  /* 0x000000130c0a72a5 */ /* 0x000fe4000f820004 */
[----:B------:R-:W-:Y:S02]  /*0f00*/  UIMAD.WIDE.U32 UR4, UR12, UR18, URZ ;  /* 0x000000120c0472a5 */ /* 0x000fe4000f8e003f */
[----:B------:R-:W-:Y:S02]  /*0f10*/  UIADD3.X UR13, URZ, URZ, URZ, UP1, !UPT ;  /* 0x0000003f3f0d7290 */ /* 0x000fe40008ffe43f */
[----:B------:R-:W-:Y:S01]  /*0f20*/  UIADD3 URZ, UP1, UR5, UR10, URZ ;  /* 0x0000000a053f7290 */ /* 0x000fe2000ff3e03f */
[----:B------:R-:W-:-:S03]  /*0f30*/  UMOV UR12, UR11 ;  /* 0x0000000b000c7c82 */ /* 0x000fc60008000000 */
[----:B------:R-:W-:-:S12]  /*0f40*/  UIMAD.WIDE.U32.X UR4, UR15, UR19, UR12, UP1 ;  /* 0x000000130f0472a5 */ /* 0x000fd800088e040c */
.L_x_12:
[----:B------:R-:W-:Y:S01]  /*0f50*/  USHF.R.U64 UR4, UR4, UR16, UR5 ;  /* 0x0000001004047299 */ /* 0x000fe20008001205 */
[----:B------:R-:W-:Y:S01]  /*0f60*/  R2UR UR11, R17 ;  /* 0x00000000110b72ca */ /* 0x000fe200000e0000 */
[----:B------:R-:W-:Y:S02]  /*0f70*/  USHF.R.U32.HI UR5, URZ, UR16, UR5 ;  /* 0x000000103f057299 */ /* 0x000fe40008011605 */
[----:B------:R-:W-:Y:S01]  /*0f80*/  UIADD3 UR12, UP1, URZ, -UR4, URZ ;  /* 0x800000043f0c7290 */ /* 0x000fe2000ff3e03f */
[----:B------:R-:W-:Y:S01]  /*0f90*/  ULDC.64 UR18, c[0x0][0x620] ;  /* 0x0001880000127ab9 */ /* 0x000fe20000000a00 */
[----:B------:R-:W-:Y:S02]  /*0fa0*/  UISETP.NE.AND UP2, UPT, UR39, URZ, UPT ;  /* 0x0000003f2700728c */ /* 0x000fe4000bf45270 */
[----:B------:R-:W-:Y:S01]  /*0fb0*/  UIADD3.X UR5, URZ, ~UR5, URZ, UP1, !UPT ;  /* 0x800000053f057290 */ /* 0x000fe20008ffe43f */
[----:B------:R-:W-:Y:S01]  /*0fc0*/  UMOV UR10, UR20 ;  /* 0x00000014000a7c82 */ /* 0x000fe20008000000 */
[----:B------:R-:W-:-:S02]  /*0fd0*/  ULDC UR13, c[0x0][0x618] ;  /* 0x00018600000d7ab9 */ /* 0x000fc40000000800 */
[----:B------:R-:W-:Y:S02]  /*0fe0*/  UIMAD UR5, UR5, UR18, URZ ;  /* 0x00000012050572a4 */ /* 0x000fe4000f8e023f */
[----:B------:R-:W-:Y:S02]  /*0ff0*/  UIMAD.WIDE.U32 UR10, UR12, UR18, UR10 ;  /* 0x000000120c0a72a5 */ /* 0x000fe4000f8e000a */
[----:B------:R-:W-:Y:S02]  /*1000*/  UIMAD UR12, UR12, UR19, UR5 ;  /* 0x000000130c0c72a4 */ /* 0x000fe4000f8e0205 */
[----:B------:R-:W-:Y:S02]  /*1010*/  @UP2 UIMAD UR7, UR17, UR9, UR8 ;  /* 0x00000009110722a4 */ /* 0x000fe4000f8e0208 */
[----:B------:R-:W-:Y:S01]  /*1020*/  UIADD3 UR11, UR11, UR12, URZ ;  /* 0x0000000c0b0b7290 */ /* 0x000fe2000fffe03f */
[----:B------:R-:W-:Y:S01]  /*1030*/  ULDC.64 UR8, c[0x0][0x640] ;  /* 0x0001900000087ab9 */ /* 0x000fe20000000a00 */
[----:B------:R-:W-:-:S02]  /*1040*/  ULDC UR15, c[0x0][0x608] ;  /* 0x00018200000f7ab9 */ /* 0x000fc40000000800 */
[----:B------:R-:W-:Y:S01]  /*1050*/  USHF.R.U64 UR20, UR10, UR13, UR11 ;  /* 0x0000000d0a147299 */ /* 0x000fe2000800120b */
[----:B------:R-:W-:Y:S01]  /*1060*/  ISETP.NE.U32.AND P0, PT, RZ, UR8, PT ;  /* 0x00000008ff007c0c */ /* 0x000fe2000bf05070 */
[----:B------:R-:W-:Y:S01]  /*1070*/  USHF.R.U32.HI UR11, URZ, UR13, UR11 ;  /* 0x0000000d3f0b7299 */ /* 0x000fe2000801160b */
[----:B------:R-:W-:Y:S02]  /*1080*/  ULDC UR21, c[0x0][0x658] ;  /* 0x0001960000157ab9 */ /* 0x000fe40000000800 */
[----:B------:R-:W-:Y:S01]  /*1090*/  ISETP.NE.AND.EX P0, PT, RZ, UR9, PT, P0 ;  /* 0x00000009ff007c0c */ /* 0x000fe2000bf05300 */
[----:B------:R-:W-:Y:S02]  /*10a0*/  USHF.R.U64 UR25, UR20, UR15, UR11 ;  /* 0x0000000f14197299 */ /* 0x000fe4000800120b */
[----:B------:R-:W-:Y:S01]  /*10b0*/  USHF.R.U32.HI UR11, URZ, UR15, UR11 ;  /* 0x0000000f3f0b7299 */ /* 0x000fe2000801160b */
[----:B------:R-:W-:Y:S01]  /*10c0*/  UMOV UR10, 0xffffffff ;  /* 0xffffffff000a7882 */ /* 0x000fe20000000000 */
[----:B------:R-:W-:Y:S01]  /*10d0*/  ULDC UR5, c[0x0][0x600] ;  /* 0x0001800000057ab9 */ /* 0x000fe20000000800 */
[----:B------:R-:W-:-:S02]  /*10e0*/  USHF.L.U32 UR10, UR10, UR21, URZ ;  /* 0x000000150a0a7299 */ /* 0x000fc4000800063f */
[----:B------:R-:W-:Y:S02]  /*10f0*/  USHF.R.U64 UR26, UR25, UR21, UR11 ;  /* 0x00000015191a7299 */ /* 0x000fe4000800120b */
[----:B------:R-:W-:Y:S02]  /*1100*/  ULOP3.LUT UR15, URZ, UR10, URZ, 0x33, !UPT ;  /* 0x0000000a3f0f7292 */ /* 0x000fe4000f8e333f */
[----:B------:R-:W-:Y:S02]  /*1110*/  UIADD3 UR19, UR5, -0x1, URZ ;  /* 0xffffffff05137890 */ /* 0x000fe4000fffe03f */
[----:B------:R-:W-:Y:S01]  /*1120*/  USHF.R.U32.HI UR11, URZ, UR21, UR11 ;  /* 0x000000153f0b7299 */ /* 0x000fe2000801160b */
[----:B------:R-:W-:Y:S01]  /*1130*/  ULDC UR22, c[0x0][0x648] ;  /* 0x0001920000167ab9 */ /* 0x000fe20000000800 */
[----:B------:R-:W-:Y:S01]  /*1140*/  ULDC UR23, c[0x0][0x638] ;  /* 0x00018e0000177ab9 */ /* 0x000fe20000000800 */
[----:B------:R-:W-:Y:S01]  /*1150*/  UMOV UR24, 0x1 ;  /* 0x0000000100187882 */ /* 0x000fe20000000000 */
[----:B------:R-:W-:Y:S01]  /*1160*/  UMOV UR10, UR26 ;  /* 0x0000001a000a7c82 */ /* 0x000fe20008000000 */
[----:B------:R-:W-:Y:S07]  /*1170*/  @!P0 BRA `(.L_x_13) ;  /* 0x0000000000308947 */ /* 0x000fee0003800000 */
[----:B------:R-:W-:Y:S02]  /*1180*/  ULDC UR16, c[0x0][0x64c] ;  /* 0x0001930000107ab9 */ /* 0x000fe40000000800 */
        /* <DEDUP_REMOVED lines=8> */
[----:B------:R-:W-:-:S07]  /*1210*/  UIMAD.WIDE.U32.X UR8, UR18, UR9, UR16, UP1 ;  /* 0x00000009120872a5 */ /* 0x000fce00088e0410 */
[----:B------:R-:W-:Y:S01]  /*1220*/  UMOV UR10, UR8 ;  /* 0x00000008000a7c82 */ /* 0x000fe20008000000 */
[----:B------:R-:W-:-:S05]  /*1230*/  UMOV UR11, UR9 ;  /* 0x00000009000b7c82 */ /* 0x000fca0008000000 */
.L_x_13:
[----:B------:R-:W-:Y:S01]  /*1240*/  USHF.R.U64 UR9, UR10, UR22, UR11 ;  /* 0x000000160a097299 */ /* 0x000fe2000800120b */
[----:B------:R-:W-:Y:S01]  /*1250*/  IMAD.MOV.U32 R0, RZ, RZ, 0x1 ;  /* 0x00000001ff007424 */ /* 0x000fe200078e00ff */
[----:B------:R-:W-:Y:S01]  /*1260*/  USHF.L.U32 UR8, UR24, UR21, URZ ;  /* 0x0000001518087299 */ /* 0x000fe2000800063f */
[----:B------:R-:W-:Y:S01]  /*1270*/  IMAD.U32 R19, RZ, RZ, UR4 ;  /* 0x00000004ff137e24 */ /* 0x000fe2000f8e00ff */
[----:B------:R-:W-:Y:S02]  /*1280*/  ULOP3.LUT UR15, UR25, UR15, URZ, 0xc0, !UPT ;  /* 0x0000000f190f7292 */ /* 0x000fe4000f8ec03f */
[----:B------:R-:W-:Y:S02]  /*1290*/  UIADD3 UR10, -UR9, URZ, URZ ;  /* 0x0000003f090a7290 */ /* 0x000fe4000fffe13f */
[----:B------:R-:W-:Y:S02]  /*12a0*/  UIMAD UR15, UR8, UR9, UR15 ;  /* 0x00000009080f72a4 */ /* 0x000fe4000f8e020f */
[----:B------:R-:W-:-:S02]  /*12b0*/  ULOP3.LUT UR19, UR20, UR19, URZ, 0xc0, !UPT ;  /* 0x0000001314137292 */ /* 0x000fc4000f8ec03f */
[----:B------:R-:W-:Y:S01]  /*12c0*/  UIMAD UR8, UR10, UR23, UR26 ;  /* 0x000000170a0872a4 */ /* 0x000fe2000f8e021a */
[----:B------:R-:W-:Y:S01]  /*12d0*/  ULDC UR9, c[0x0][0x610] ;  /* 0x0001840000097ab9 */ /* 0x000fe20000000800 */
[----:B------:R-:W-:Y:S02]  /*12e0*/  UISETP.NE.AND UP1, UPT, UR39, URZ, UPT ;  /* 0x0000003f2700728c */ /* 0x000fe4000bf25270 */
[----:B------:R-:W-:Y:S02]  /*12f0*/  UIMAD UR7, UR15, UR9, UR7 ;  /* 0x000000090f0772a4 */ /* 0x000fe4000f8e0207 */
[----:B------:R-:W-:-:S04]  /*1300*/  UIMAD UR8, UR8, UR5, UR19 ;  /* 0x00000005080872a4 */ /* 0x000fc8000f8e0213 */
[----:B------:R-:W-:Y:S02]  /*1310*/  USEL UR5, UR8, UR7, !UP1 ;  /* 0x0000000708057287 */ /* 0x000fe4000c800000 */
[----:B------:R-:W-:-:S04]  /*1320*/  USEL UR7, UR7, UR8, !UP1 ;  /* 0x0000000807077287 */ /* 0x000fc8000c800000 */
[----:B------:R-:W-:Y:S02]  /*1330*/  IMAD.U32 R2, RZ, RZ, UR5 ;  /* 0x00000005ff027e24 */ /* 0x000fe4000f8e00ff */
[----:B------:R-:W-:-:S07]  /*1340*/  IMAD.U32 R18, RZ, RZ, UR7 ;  /* 0x00000007ff127e24 */ /* 0x000fce000f8e00ff */
.L_x_11:
[----:B------:R-:W-:Y:S05]  /*1350*/  @!P2 BRA `(.L_x_14) ;  /* 0x00000000000ca947 */ /* 0x000fea0003800000 */
[----:B------:R-:W-:Y:S01]  /*1360*/  UCGABAR_WAIT ;  /* 0x0000000000007dc7 */ /* 0x000fe20008000000 */
[----:B------:R-:W-:Y:S01]  /*1370*/  CCTL.IVALL ;  /* 0x00000000ff00798f */ /* 0x000fe20002000000 */
[----:B------:R-:W-:Y:S05]  /*1380*/  BRA `(.L_x_15) ;  /* 0x0000000000047947 */ /* 0x000fea0003800000 */
.L_x_14:
[----:B------:R-:W-:Y:S06]  /*1390*/  BAR.SYNC.DEFER_BLOCKING 0x0 ;  /* 0x0000000000007b1d */ /* 0x000fec0000010000 */
.L_x_15:
[----:B------:R-:W-:Y:S02]  /*13a0*/  ULDC UR4, c[0x0][0x28c] ;  /* 0x0000a30000047ab9 */ /* 0x000fe40000000800 */
[----:B------:R-:W-:-:S04]  /*13b0*/  UIADD3 UR4, UR4, 0x1f, URZ ;  /* 0x0000001f04047890 */ /* 0x000fc8000fffe03f */
[----:B------:R-:W-:-:S04]  /*13c0*/  USHF.R.S32.HI UR5, URZ, 0x1f, UR4 ;  /* 0x0000001f3f057899 */ /* 0x000fc80008011404 */
[----:B------:R-:W-:-:S04]  /*13d0*/  ULEA.HI UR5, UR5, UR4, URZ, 0x5 ;  /* 0x0000000405057291 */ /* 0x000fc8000f8f283f */
[----:B------:R-:W-:Y:S01]  /*13e0*/  USHF.R.S32.HI UR38, URZ, 0x5, UR5 ;  /* 0x000000053f267899 */ /* 0x000fe20008011405 */
[----:B------:R-:W-:Y:S11]  /*13f0*/  @!P3 BRA `(.L_x_16) ;  /* 0x0000009000d4b947 */ /* 0x000ff60003800000 */
[----:B------:R-:W-:-:S06]  /*1400*/  UISETP.GT.U32.AND UP1, UPT, UR14, 0x1, UPT ;  /* 0x000000010e00788c */ /* 0x000fcc000bf24070 */
[----:B------:R-:W-:-:S13]  /*1410*/  PLOP3.LUT P0, PT, PT, PT, UP1, 0x80, 0x0 ;  /* 0x000000000000781c */ /* 0x000fda0003f0f018 */
[----:B------:R-:W-:Y:S05]  /*1420*/  @P0 EXIT ;  /* 0x000000000000094d */ /* 0x000fea0003800000 */
.L_x_17:
[----:B------:R-:W-:-:S08]  /*1430*/  NOP ;  /* 0x0000000000007918 */ /* 0x000fd00000000000 */
[----:B------:R-:W0:Y:S02]  /*1440*/  USETMAXREG.TRY_ALLOC.CTAPOOL UP1, 0xe8 ;  /* 0x000000e8000079c8 */ /* 0x000e240008020600 */
[----:B0-----:R-:W-:-:S13]  /*1450*/  PLOP3.LUT P0, PT, PT, PT, UP1, 0x80, 0x0 ;  /* 0x000000000000781c */ /* 0x001fda0003f0f018 */
[----:B------:R-:W-:Y:S05]  /*1460*/  @!P0 BRA `(.L_x_17) ;  /* 0xfffffffc00f08947 */ /* 0x000fea000383ffff */
[----:B------:R-:W-:-:S13]  /*1470*/  LOP3.LUT P0, RZ, R0, 0xff, RZ, 0xc0, !PT ;  /* 0x000000ff00ff7812 */ /* 0x000fda000780c0ff */
[----:B------:R-:W-:Y:S05]  /*1480*/  @!P0 EXIT ;  /* 0x000000000000894d */ /* 0x000fea0003800000 */
[----:B------:R-:W0:Y:S01]  /*1490*/  S2UR UR5, SR_CgaCtaId ;  /* 0x00000000000579c3 */ /* 0x000e220000008800 */
[----:B------:R-:W-:Y:S01]  /*14a0*/  VIADD R5, R5, 0xffffffff ;  /* 0xffffffff05057836 */ /* 0x000fe20000000000 */
[CC--:B------:R-:W-:Y:S01]  /*14b0*/  LEA.HI R0, R9.reuse, R4.reuse, RZ, 0x2 ;  /* 0x0000000409007211 */ /* 0x0c0fe200078f10ff */
[----:B------:R-:W-:Y:S01]  /*14c0*/  UMOV UR44, 0x400 ;  /* 0x00000400002c7882 */ /* 0x000fe20000000000 */
[----:B------:R-:W-:Y:S01]  /*14d0*/  LEA.HI R9, R9, R4, RZ, 0x5 ;  /* 0x0000000409097211 */ /* 0x000fe200078f28ff */
[----:B------:R-:W-:Y:S01]  /*14e0*/  USHF.R.U32.HI UR4, URZ, 0x2, UR38 ;  /* 0x000000023f047899 */ /* 0x000fe20008011626 */
[----:B------:R-:W-:Y:S01]  /*14f0*/  R2UR UR46, R5 ;  /* 0x00000000052e72ca */ /* 0x000fe200000e0000 */
[----:B------:R-:W-:Y:S01]  /*1500*/  ULOP3.LUT UR45, UR38, 0x3, URZ, 0xc0, !UPT ;  /* 0x00000003262d7892 */ /* 0x000fe2000f8ec03f */
[--C-:B------:R-:W-:Y:S01]  /*1510*/  SHF.R.S32.HI R154, RZ, 0x2, R0.reuse ;  /* 0x00000002ff9a7819 */ /* 0x100fe20000011400 */
[----:B------:R-:W-:Y:S01]  /*1520*/  UISETP.LT.AND UP1, UPT, UR38, 0x1, UPT ;  /* 0x000000012600788c */ /* 0x000fe2000bf21270 */
[----:B------:R-:W-:Y:S01]  /*1530*/  SHF.R.S32.HI R3, RZ, 0x1f, R0 ;  /* 0x0000001fff037819 */ /* 0x000fe20000011400 */
[----:B------:R-:W-:Y:S01]  /*1540*/  ULOP3.LUT UR4, UR4, 0x1, URZ, 0xc0, !UPT ;  /* 0x0000000104047892 */ /* 0x000fe2000f8ec03f */
[----:B------:R-:W-:Y:S01]  /*1550*/  SHF.R.S32.HI R9, RZ, 0x5, R9 ;  /* 0x00000005ff097819 */ /* 0x000fe20000011409 */
[----:B------:R-:W-:Y:S01]  /*1560*/  ULDC UR6, c[0x0][0x284] ;  /* 0x0000a10000067ab9 */ /* 0x000fe20000000800 */
[----:B------:R-:W-:Y:S01]  /*1570*/  LEA.HI R3, R3, R154, RZ, 0x3 ;  /* 0x0000009a03037211 */ /* 0x000fe200078f18ff */
[----:B------:R-:W-:Y:S01]  /*1580*/  USEL UR45, UR45, URZ, !UP0 ;  /* 0x0000003f2d2d7287 */ /* 0x000fe2000c000000 */
[----:B------:R-:W-:Y:S01]  /*1590*/  LOP3.LUT R153, R0, 0xfffffffc, RZ, 0xc0, !PT ;  /* 0xfffffffc00997812 */ /* 0x000fe200078ec0ff */
[----:B------:R-:W-:Y:S01]  /*15a0*/  USEL UR48, UR38, 0x1, UP1 ;  /* 0x0000000126307887 */ /* 0x000fe20008800000 */
[----:B------:R-:W-:Y:S01]  /*15b0*/  LOP3.LUT R3, R3, 0xfffffff8, RZ, 0xc0, !PT ;  /* 0xfffffff803037812 */ /* 0x000fe200078ec0ff */
[----:B------:R-:W-:Y:S01]  /*15c0*/  USHF.L.U32 UR46, UR46, 0x3, URZ ;  /* 0x000000032e2e7899 */ /* 0x000fe2000800063f */
[----:B------:R-:W-:Y:S01]  /*15d0*/  ISETP.NE.AND P0, PT, R5, RZ, PT ;  /* 0x000000ff0500720c */ /* 0x000fe20003f05270 */
[----:B------:R-:W-:Y:S01]  /*15e0*/  UISETP.EQ.U32.AND UP0, UPT, UR4, 0x1, !UP0 ;  /* 0x000000010400788c */ /* 0x000fe2000c702070 */
[----:B------:R-:W-:Y:S01]  /*15f0*/  IMAD.IADD R153, R4, 0x1, -R153 ;  /* 0x0000000104997824 */ /* 0x000fe200078e0a99 */
[----:B------:R-:W-:Y:S01]  /*1600*/  ULOP3.LUT UR42, UR41, 0x1, URZ, 0xfc, !UPT ;  /* 0x00000001292a7892 */ /* 0x000fe2000f8efc3f */
[----:B------:R-:W-:Y:S01]  /*1610*/  IMAD.IADD R154, R154, 0x1, -R3 ;  /* 0x000000019a9a7824 */ /* 0x000fe200078e0a03 */
[----:B0-----:R-:W-:Y:S01]  /*1620*/  ULEA UR44, UR5, UR44, 0x18 ;  /* 0x0000002c052c7291 */ /* 0x001fe2000f8ec03f */
[----:B------:R-:W-:Y:S01]  /*1630*/  IMAD.U32 R157, RZ, RZ, UR46 ;  /* 0x0000002eff9d7e24 */ /* 0x000fe2000f8e00ff */
[----:B------:R-:W-:Y:S01]  /*1640*/  SEL R172, RZ, 0x1, P0 ;  /* 0x00000001ffac7807 */ /* 0x000fe20000000000 */
[--C-:B------:R-:W-:Y:S01]  /*1650*/  IMAD R161, R9, -0x10, -R154.reuse ;  /* 0xfffffff009a17824 */ /* 0x100fe200078e0a9a */
[----:B------:R-:W-:Y:S01]  /*1660*/  UIADD3 UR47, UR44, 0x50, URZ ;  /* 0x000000502c2f7890 */ /* 0x000fe2000fffe03f */
[--C-:B------:R-:W-:Y:S01]  /*1670*/  SHF.R.S32.HI R155, RZ, 0x1f, R154.reuse ;  /* 0x0000001fff9b7819 */ /* 0x100fe2000001149a */
[----:B------:R-:W-:Y:S01]  /*1680*/  USHF.L.U32 UR43, UR38, 0x1, URZ ;  /* 0x00000001262b7899 */ /* 0x000fe2000800063f */
[----:B------:R-:W-:Y:S01]  /*1690*/  LOP3.LUT R159, R157, 0x8, RZ, 0xc0, !PT ;  /* 0x000000089d9f7812 */ /* 0x000fe200078ec0ff */
[----:B------:R-:W-:Y:S01]  /*16a0*/  VIADD R161, R161, UR6 ;  /* 0x00000006a1a17c36 */ /* 0x000fe20008000000 */
[----:B------:R-:W-:Y:S01]  /*16b0*/  LOP3.LUT R157, R157, 0x8, RZ, 0xc, !PT ;  /* 0x000000089d9d7812 */ /* 0x000fe200078e0cff */
[----:B------:R-:W-:Y:S01]  /*16c0*/  IMAD.U32 R156, RZ, RZ, UR47 ;  /* 0x0000002fff9c7e24 */ /* 0x000fe2000f8e00ff */
[----:B------:R-:W-:Y:S01]  /*16d0*/  LOP3.LUT R159, R159, 0x18, RZ, 0x3c, !PT ;  /* 0x000000189f9f7812 */ /* 0x000fe200078e3cff */
[----:B------:R-:W-:Y:S01]  /*16e0*/  IMAD.WIDE R154, R9, 0x10, R154 ;  /* 0x00000010099a7825 */ /* 0x000fe200078e029a */
[----:B------:R-:W-:-:S02]  /*16f0*/  UIADD3 UR48, -UR48, UR38, URZ ;  /* 0x0000002630307290 */ /* 0x000fc4000fffe13f */
[----:B------:R-:W-:Y:S01]  /*1700*/  USEL UR49, URZ, 0x1, !UP0 ;  /* 0x000000013f317887 */ /* 0x000fe2000c000000 */
[----:B------:R-:W-:-:S11]  /*1710*/  VIADD R158, R156, UR46 ;  /* 0x0000002e9c9e7c36 */ /* 0x000fd60008000000 */
.L_x_293:
[----:B------:R-:W-:Y:S01]  /*1720*/  SHF.L.U32 R3, R172, 0x1f, RZ ;  /* 0x0000001fac037819 */ /* 0x000fe200000006ff */
[----:B------:R-:W-:Y:S02]  /*1730*/  ULDC UR4, c[0x0][0x28c] ;  /* 0x0000a30000047ab9 */ /* 0x000fe40000000800 */
[----:B------:R-:W-:Y:S01]  /*1740*/  ISETP.LT.AND P1, PT, RZ, UR4, PT ;  /* 0x00000004ff007c0c */ /* 0x000fe2000bf21270 */
[----:B------:R-:W0:Y:S02]  /*1750*/  SYNCS.PHASECHK.TRANS64.TRYWAIT P0, [R156+UR46], R3 ;  /* 0x000000039c0075a7 */ /* 0x000e24000800016e */
[----:B0-234-:R-:W-:Y:S10]  /*1760*/  @!P0 BRA `(.L_x_18) ;  /* 0x000000a0000c8947 */ /* 0x01dff40003800000 */
.L_x_315:
[----:B------:R-:W-:Y:S05]  /*1770*/  @P1 BRA `(.L_x_19) ;  /* 0x0000000000401947 */ /* 0x000fea0003800000 */
[----:B------:R-:W-:Y:S01]  /*1780*/  MOV R0, 0x0 ;  /* 0x0000000000007802 */ /* 0x000fe20000000f00 */
[----:B------:R-:W-:Y:S01]  /*1790*/  ULDC.64 UR4, c[0x4][0x68] ;  /* 0x01001a0000047ab9 */ /* 0x000fe20000000a00 */
[----:B------:R-:W-:Y:S01]  /*17a0*/  ULDC.64 UR6, c[0x4][0x8] ;  /* 0x0100020000067ab9 */ /* 0x000fe20000000a00 */
[----:B------:R-:W-:Y:S01]  /*17b0*/  IMAD.U32 R4, RZ, RZ, UR4 ;  /* 0x00000004ff047e24 */ /* 0x000fe2000f8e00ff */
[----:B------:R1:W2:Y:S01]  /*17c0*/  LDC.64 R14, c[0x4][R0] ;  /* 0x01000000000e7b82 */ /* 0x0002a20000000a00 */
[----:B------:R-:W-:Y:S01]  /*17d0*/  IMAD.U32 R5, RZ, RZ, UR5 ;  /* 0x00000005ff057e24 */ /* 0x000fe2000f8e00ff */
[----:B------:R-:W-:Y:S01]  /*17e0*/  ULDC.64 UR4, c[0x4][0x70] ;  /* 0x01001c0000047ab9 */ /* 0x000fe20000000a00 */
[----:B------:R-:W-:Y:S02]  /*17f0*/  IMAD.U32 R10, RZ, RZ, UR6 ;  /* 0x00000006ff0a7e24 */ /* 0x000fe4000f8e00ff */
[----:B------:R-:W-:Y:S02]  /*1800*/  IMAD.U32 R6, RZ, RZ, UR4 ;  /* 0x00000004ff067e24 */ /* 0x000fe4000f8e00ff */
[----:B------:R-:W-:-:S02]  /*1810*/  IMAD.U32 R7, RZ, RZ, UR5 ;  /* 0x00000005ff077e24 */ /* 0x000fc4000f8e00ff */
[----:B------:R-:W-:Y:S02]  /*1820*/  IMAD.U32 R11, RZ, RZ, UR7 ;  /* 0x00000007ff0b7e24 */ /* 0x000fe4000f8e00ff */
[----:B------:R-:W-:Y:S02]  /*1830*/  IMAD.MOV.U32 R8, RZ, RZ, 0x1e1 ;  /* 0x000001e1ff087424 */ /* 0x000fe400078e00ff */
[----:B------:R-:W-:Y:S02]  /*1840*/  IMAD.MOV.U32 R12, RZ, RZ, 0x1 ;  /* 0x00000001ff0c7424 */ /* 0x000fe400078e00ff */
[----:B-1----:R-:W-:-:S07]  /*1850*/  IMAD.MOV.U32 R13, RZ, RZ, RZ ;  /* 0x000000ffff0d7224 */ /* 0x002fce00078e00ff */
[----:B------:R-:W-:-:S07]  /*1860*/  LEPC R20, `(.L_x_19) ;  /* 0x000000001014794e */ /* 0x000fce0000000000 */
[----:B0-2--5:R-:W-:Y:S05]  /*1870*/  CALL.ABS.NOINC R14 ;  /* 0x000000000e007343 */ /* 0x025fea0003c00000 */
.L_x_19:
[----:B------:R-:W-:-:S05]  /*1880*/  IMAD.U32 R0, RZ, RZ, UR42 ;  /* 0x0000002aff007e24 */ /* 0x000fca000f8e00ff */
[----:B------:R-:W-:-:S13]  /*1890*/  ISETP.NE.AND P0, PT, R0, 0x3, PT ;  /* 0x000000030000780c */ /* 0x000fda0003f05270 */
[----:B------:R-:W-:Y:S05]  /*18a0*/  @!P0 BRA `(.L_x_20) ;  /* 0x0000000000048947 */ /* 0x000fea0003800000 */
[----:B------:R-:W-:Y:S01]  /*18b0*/  BPT.TRAP 0x1 ;  /* 0x000000040000795c */ /* 0x000fe20000300000 */
.L_x_20:
[----:B0-----:R-:W-:Y:S02]  /*18c0*/  IMAD.U32 R3, RZ, RZ, UR45 ;  /* 0x0000002dff037e24 */ /* 0x001fe4000f8e00ff */
[----:B------:R-:W-:-:S03]  /*18d0*/  IMAD.U32 R0, RZ, RZ, UR49 ;  /* 0x00000031ff007e24 */ /* 0x000fc6000f8e00ff */
[----:B------:R-:W-:Y:S02]  /*18e0*/  LEA R3, R3, UR44, 0x3 ;  /* 0x0000002c03037c11 */ /* 0x000fe4000f8e18ff */
[----:B------:R-:W-:-:S04]  /*18f0*/  SHF.L.U32 R0, R0, 0x1f, RZ ;  /* 0x0000001f00007819 */ /* 0x000fc800000006ff */
[----:B------:R0:W1:Y:S01]  /*1900*/  SYNCS.PHASECHK.TRANS64.TRYWAIT P1, [R3+URZ], R0 ;  /* 0x00000000030075a7 */ /* 0x000062000802017f */
[----:B------:R-:W-:Y:S05]  /*1910*/  @!P0 BRA `(.L_x_21) ;  /* 0x0000000000048947 */ /* 0x000fea0003800000 */
[----:B------:R-:W-:Y:S01]  /*1920*/  BPT.TRAP 0x1 ;  /* 0x000000040000795c */ /* 0x000fe20000300000 */
.L_x_21:
[----:B------:R-:W-:-:S05]  /*1930*/  IMAD.U32 R4, RZ, RZ, UR48 ;  /* 0x00000030ff047e24 */ /* 0x000fca000f8e00ff */
[----:B------:R-:W-:Y:S01]  /*1940*/  ISETP.GE.AND P2, PT, R4, 0x1, PT ;  /* 0x000000010400780c */ /* 0x000fe20003f46270 */
[----:B-1----:R-:W-:-:S12]  /*1950*/  @P1 BRA `(.L_x_22) ;  /* 0x0000000000081947 */ /* 0x002fd80003800000 */
[----:B------:R-:W1:Y:S02]  /*1960*/  SYNCS.PHASECHK.TRANS64.TRYWAIT P1, [R3+URZ], R0 ;  /* 0x00000000030075a7 */ /* 0x000e64000802017f */
[----:B-1----:R-:W-:Y:S05]  /*1970*/  @!P1 BRA `(.L_x_23) ;  /* 0x0000009c009c9947 */ /* 0x002fea0003800000 */
.L_x_22:
[----:B------:R-:W-:Y:S05]  /*1980*/  WARPSYNC.ALL ;  /* 0x0000000000007948 */ /* 0x000fea0003800000 */
[----:B------:R-:W-:Y:S01]  /*1990*/  UIADD3 UR4, UR44, 0x180, URZ ;  /* 0x000001802c047890 */ /* 0x000fe2000fffe03f */
[----:B------:R-:W-:Y:S01]  /*19a0*/  WARPGROUP.ARRIVE ;  /* 0x00000000000079c5 */ /* 0x000fe20000000000 */
[----:B------:R-:W-:Y:S02]  /*19b0*/  UIADD3 UR5, UR44, 0x8180, URZ ;  /* 0x000081802c057890 */ /* 0x000fe4000fffe03f */
[----:B------:R-:W-:Y:S02]  /*19c0*/  USHF.R.U32.HI UR4, URZ, 0x4, UR4 ;  /* 0x000000043f047899 */ /* 0x000fe40008011604 */
[----:B------:R-:W-:-:S02]  /*19d0*/  USHF.R.U32.HI UR5, URZ, 0x4, UR5 ;  /* 0x000000043f057899 */ /* 0x000fc40008011605 */
[----:B------:R-:W-:Y:S02]  /*19e0*/  ULOP3.LUT UR4, UR4, 0x3fff, URZ, 0xc0, !UPT ;  /* 0x00003fff04047892 */ /* 0x000fe4000f8ec03f */
[----:B------:R-:W-:Y:S02]  /*19f0*/  ULOP3.LUT UR5, UR5, 0x3fff, URZ, 0xc0, !UPT ;  /* 0x00003fff05057892 */ /* 0x000fe4000f8ec03f */
[----:B------:R-:W-:Y:S02]  /*1a00*/  ULOP3.LUT UR8, UR4, 0x10000, URZ, 0xfc, !UPT ;  /* 0x0001000004087892 */ /* 0x000fe4000f8efc3f */
[----:B------:R-:W-:Y:S02]  /*1a10*/  ULOP3.LUT UR9, UR5, 0x10000, URZ, 0xfc, !UPT ;  /* 0x0001000005097892 */ /* 0x000fe4000f8efc3f */
[----:B------:R-:W-:Y:S02]  /*1a20*/  ULEA UR10, UR45, UR8, 0x9 ;  /* 0x000000082d0a7291 */ /* 0x000fe4000f8e483f */
[----:B------:R-:W-:Y:S01]  /*1a30*/  ULEA UR11, UR45, UR9, 0xb ;  /* 0x000000092d0b7291 */ /* 0x000fe2000f8e583f */
[----:B------:R-:W-:Y:S01]  /*1a40*/  UMOV UR5, 0x40000040 ;  /* 0x4000004000057882 */ /* 0x000fe20000000000 */
[----:B------:R-:W-:-:S03]  /*1a50*/  UMOV UR7, 0x40000040 ;  /* 0x4000004000077882 */ /* 0x000fc60000000000 */
[----:B------:R-:W-:Y:S02]  /*1a60*/  UMOV UR4, UR10 ;  /* 0x0000000a00047c82 */ /* 0x000fe40008000000 */
[----:B------:R-:W-:Y:S02]  /*1a70*/  UMOV UR6, UR11 ;  /* 0x0000000b00067c82 */ /* 0x000fe40008000000 */
[----:B------:R-:W-:Y:S01]  /*1a80*/  HGMMA.64x256x8.F32.TF32 R24, gdesc[UR4], RZ, !UPT, gsb0 ;  /* 0x07e00000041879f0 */ /* 0x000fe2000c0028ff */
[----:B------:R-:W-:Y:S02]  /*1a90*/  UIADD3 UR4, UR10, 0x2, URZ ;  /* 0x000000020a047890 */ /* 0x000fe4000fffe03f */
[----:B------:R-:W-:Y:S01]  /*1aa0*/  UIADD3 UR6, UR11, 0x2, URZ ;  /* 0x000000020b067890 */ /* 0x000fe2000fffe03f */
[----:B------:R-:W-:Y:S01]  /*1ab0*/  UMOV UR5, 0x40000040 ;  /* 0x4000004000057882 */ /* 0x000fe20000000000 */
[----:B------:R-:W-:Y:S01]  /*1ac0*/  UMOV UR7, 0x40000040 ;  /* 0x4000004000077882 */ /* 0x000fe20000000000 */
[----:B------:R-:W-:-:S02]  /*1ad0*/  WARPGROUP.DEPBAR.LE gsb0, 0x0 ;  /* 0x00008000000079c5 */ /* 0x000fc40000010000 */
[----:B------:R-:W-:-:S15]  /*1ae0*/  WARPGROUP.ARRIVE ;  /* 0x00000000000079c5 */ /* 0x000fde0000000000 */
[----:B------:R-:W-:-:S05]  /*1af0*/  NOP ;  /* 0x0000000000007918 */ /* 0x000fca0000000000 */
[----:B------:R-:W-:Y:S01]  /*1b00*/  HGMMA.64x256x8.F32.TF32 R24, gdesc[UR4], R24, gsb0 ;  /* 0x07e00000041879f0 */ /* 0x000fe20008002818 */
[----:B------:R-:W-:Y:S02]  /*1b10*/  UIADD3 UR4, UR10, 0x4, URZ ;  /* 0x000000040a047890 */ /* 0x000fe4000fffe03f */
[----:B------:R-:W-:Y:S01]  /*1b20*/  UIADD3 UR6, UR11, 0x4, URZ ;  /* 0x000000040b067890 */ /* 0x000fe2000fffe03f */
[----:B------:R-:W-:Y:S01]  /*1b30*/  UMOV UR5, 0x40000040 ;  /* 0x4000004000057882 */ /* 0x000fe20000000000 */
[----:B------:R-:W-:Y:S01]  /*1b40*/  UMOV UR7, 0x40000040 ;  /* 0x4000004000077882 */ /* 0x000fe20000000000 */
[----:B------:R-:W-:Y:S02]  /*1b50*/  WARPGROUP.DEPBAR.LE gsb0, 0x0 ;  /* 0x00008000000079c5 */ /* 0x000fe40000010000 */
        /* <DEDUP_REMOVED lines=10> */
[----:B------:R-:W-:Y:S03]  /*1c00*/  HGMMA.64x256x8.F32.TF32 R24, gdesc[UR4], R24, gsb0 ;  /* 0x07e00000041879f0 */ /* 0x000fe60008002818 */
[----:B------:R-:W-:Y:S02]  /*1c10*/  WARPGROUP.DEPBAR.LE gsb0, 0x0 ;  /* 0x00008000000079c5 */ /* 0x000fe40000010000 */
[----:B------:R-:W-:Y:S05]  /*1c20*/  @!P2 BRA `(.L_x_24) ;  /* 0x000000040024a947 */ /* 0x000fea0003800000 */
[----:B------:R-:W-:Y:S01]  /*1c30*/  UIADD3 UR4, UR45, 0x1, URZ ;  /* 0x000000012d047890 */ /* 0x000fe2000fffe03f */
[----:B01----:R-:W-:Y:S02]  /*1c40*/  IMAD.U32 R0, RZ, RZ, UR48 ;  /* 0x00000030ff007e24 */ /* 0x003fe4000f8e00ff */
[----:B------:R-:W-:Y:S01]  /*1c50*/  IMAD.U32 R3, RZ, RZ, UR45 ;  /* 0x0000002dff037e24 */ /* 0x000fe2000f8e00ff */
[----:B------:R-:W-:-:S04]  /*1c60*/  UISETP.NE.AND UP0, UPT, UR4, 0x4, UPT ;  /* 0x000000040400788c */ /* 0x000fc8000bf05270 */
[----:B------:R-:W-:Y:S02]  /*1c70*/  USEL UR5, URZ, 0x1, UP0 ;  /* 0x000000013f057887 */ /* 0x000fe40008000000 */
[----:B------:R-:W-:Y:S02]  /*1c80*/  USEL UR10, UR4, URZ, UP0 ;  /* 0x0000003f040a7287 */ /* 0x000fe40008000000 */
[----:B------:R-:W-:-:S06]  /*1c90*/  ULOP3.LUT UR5, UR49, UR5, URZ, 0x3c, !UPT ;  /* 0x0000000531057292 */ /* 0x000fcc000f8e3c3f */
[----:B------:R-:W-:-:S07]  /*1ca0*/  IMAD.U32 R6, RZ, RZ, UR5 ;  /* 0x00000005ff067e24 */ /* 0x000fce000f8e00ff */
.L_x_31:
[----:B------:R-:W-:Y:S05]  /*1cb0*/  @!P0 BRA `(.L_x_25) ;  /* 0x0000000000048947 */ /* 0x000fea0003800000 */
[----:B------:R-:W-:Y:S01]  /*1cc0*/  BPT.TRAP 0x1 ;  /* 0x000000040000795c */ /* 0x000fe20000300000 */
.L_x_25:
[----:B------:R-:W-:Y:S01]  /*1cd0*/  ULEA UR4, UR10, UR44, 0x3 ;  /* 0x0000002c0a047291 */ /* 0x000fe2000f8e183f */
[----:B------:R-:W-:-:S08]  /*1ce0*/  SHF.L.U32 R4, R6, 0x1f, RZ ;  /* 0x0000001f06047819 */ /* 0x000fd000000006ff */
[----:B------:R0:W1:Y:S01]  /*1cf0*/  SYNCS.PHASECHK.TRANS64.TRYWAIT P1, [UR4], R4 ;  /* 0x00000004ff0075a7 */ /* 0x0000620008020144 */
[----:B------:R-:W-:Y:S05]  /*1d00*/  @!P0 BRA `(.L_x_26) ;  /* 0x0000000000048947 */ /* 0x000fea0003800000 */
[----:B------:R-:W-:Y:S01]  /*1d10*/  BPT.TRAP 0x1 ;  /* 0x000000040000795c */ /* 0x000fe20000300000 */
.L_x_26:
[----:B-1----:R-:W-:Y:S05]  /*1d20*/  @P1 BRA `(.L_x_27) ;  /* 0x0000000000081947 */ /* 0x002fea0003800000 */
[----:B------:R-:W1:Y:S02]  /*1d30*/  SYNCS.PHASECHK.TRANS64.TRYWAIT P1, [UR4], R4 ;  /* 0x00000004ff0075a7 */ /* 0x000e640008020144 */
[----:B-1----:R-:W-:Y:S05]  /*1d40*/  @!P1 BRA `(.L_x_28) ;  /* 0x0000009800bc9947 */ /* 0x002fea0003800000 */
.L_x_27:
[----:B------:R-:W-:Y:S01]  /*1d50*/  ULEA UR11, UR10, UR8, 0x9 ;  /* 0x000000080a0b7291 */ /* 0x000fe2000f8e483f */
[----:B------:R-:W-:Y:S01]  /*1d60*/  WARPGROUP.ARRIVE ;  /* 0x00000000000079c5 */ /* 0x000fe20000000000 */
[----:B------:R-:W-:Y:S01]  /*1d70*/  ULEA UR12, UR10, UR9, 0xb ;  /* 0x000000090a0c7291 */ /* 0x000fe2000f8e583f */
[----:B------:R-:W-:Y:S01]  /*1d80*/  UMOV UR5, 0x40000040 ;  /* 0x4000004000057882 */ /* 0x000fe20000000000 */
[----:B------:R-:W-:-:S03]  /*1d90*/  UMOV UR7, 0x40000040 ;  /* 0x4000004000077882 */ /* 0x000fc60000000000 */
[----:B------:R-:W-:Y:S02]  /*1da0*/  UMOV UR4, UR11 ;  /* 0x0000000b00047c82 */ /* 0x000fe40008000000 */
[----:B------:R-:W-:Y:S02]  /*1db0*/  UMOV UR6, UR12 ;  /* 0x0000000c00067c82 */ /* 0x000fe40008000000 */
[----:B------:R-:W-:Y:S01]  /*1dc0*/  HGMMA.64x256x8.F32.TF32 R24, gdesc[UR4], R24, gsb0 ;  /* 0x07e00000041879f0 */ /* 0x000fe20008002818 */
        /* <DEDUP_REMOVED lines=26> */
[----:B------:R-:W-:Y:S01]  /*1f70*/  BPT.TRAP 0x1 ;  /* 0x000000040000795c */ /* 0x000fe20000300000 */
.L_x_29:
[----:B------:R-:W-:Y:S01]  /*1f80*/  ISETP.NE.AND P1, PT, R160, RZ, PT ;  /* 0x000000ffa000720c */ /* 0x000fe20003f25270 */
[----:B------:R-:W-:-:S12]  /*1f90*/  UISETP.GT.U32.AND UP0, UPT, UR41, 0x1, UPT ;  /* 0x000000012900788c */ /* 0x000fd8000bf04070 */
[----:B01----:R-:W-:-:S05]  /*1fa0*/  @P1 LEA R4, R3, UR44, 0x3 ;  /* 0x0000002c03041c11 */ /* 0x003fca000f8e18ff */
[----:B------:R-:W-:-:S05]  /*1fb0*/  @P1 VIADD R5, R4, 0x20 ;  /* 0x0000002004051836 */ /* 0x000fca0000000000 */
[----:B------:R-:W-:-:S04]  /*1fc0*/  @P1 PRMT R5, R152, 0x654, R5 ;  /* 0x0000065498051816 */ /* 0x000fc80000000005 */
[----:B------:R0:W-:Y:S01]  /*1fd0*/  @P1 SYNCS.ARRIVE.TRANS64.RED.A1T0 RZ, [R5+URZ], RZ ;  /* 0x000000ff05ff19a7 */ /* 0x0001e2000810043f */
[----:B------:R-:W-:-:S13]  /*1fe0*/  PLOP3.LUT P1, PT, PT, PT, UP0, 0x80, 0x0 ;  /* 0x000000000000781c */ /* 0x000fda0003f2f008 */
[----:B0-----:R-:W-:Y:S05]  /*1ff0*/  @P1 BRA `(.L_x_30) ;  /* 0x0000000000041947 */ /* 0x001fea0003800000 */
[----:B------:R-:W-:Y:S01]  /*2000*/  BPT.TRAP 0x1 ;  /* 0x000000040000795c */ /* 0x000fe20000300000 */
.L_x_30:
[----:B------:R-:W-:Y:S01]  /*2010*/  UIADD3 UR10, UR10, 0x1, URZ ;  /* 0x000000010a0a7890 */ /* 0x000fe2000fffe03f */
[C---:B------:R-:W-:Y:S01]  /*2020*/  ISETP.GT.AND P2, PT, R0.reuse, 0x1, PT ;  /* 0x000000010000780c */ /* 0x040fe20003f44270 */
[----:B------:R-:W-:Y:S02]  /*2030*/  VIADD R3, R3, 0x1 ;  /* 0x0000000103037836 */ /* 0x000fe40000000000 */
[----:B------:R-:W-:Y:S01]  /*2040*/  UISETP.NE.AND UP0, UPT, UR10, 0x4, UPT ;  /* 0x000000040a00788c */ /* 0x000fe2000bf05270 */
[----:B------:R-:W-:Y:S02]  /*2050*/  VIADD R0, R0, 0xffffffff ;  /* 0xffffffff00007836 */ /* 0x000fe40000000000 */
[C---:B------:R-:W-:Y:S01]  /*2060*/  ISETP.NE.AND P1, PT, R3.reuse, 0x4, PT ;  /* 0x000000040300780c */ /* 0x040fe20003f25270 */
[----:B------:R-:W-:Y:S02]  /*2070*/  USEL UR4, URZ, 0x1, UP0 ;  /* 0x000000013f047887 */ /* 0x000fe40008000000 */
[----:B------:R-:W-:Y:S01]  /*2080*/  USEL UR10, UR10, URZ, UP0 ;  /* 0x0000003f0a0a7287 */ /* 0x000fe20008000000 */
[----:B------:R-:W-:-:S03]  /*2090*/  SEL R3, R3, RZ, P1 ;  /* 0x000000ff03037207 */ /* 0x000fc60000800000 */
[----:B------:R-:W-:Y:S01]  /*20a0*/  LOP3.LUT R6, R6, UR4, RZ, 0x3c, !PT ;  /* 0x0000000406067c12 */ /* 0x000fe2000f8e3cff */
[----:B------:R-:W-:Y:S07]  /*20b0*/  @P2 BRA `(.L_x_31) ;  /* 0xfffffff800fc2947 */ /* 0x000fee000383ffff */
.L_x_24:
[----:B01----:R-:W0:Y:S01]  /*20c0*/  LDC R0, c[0x0][0x28c] ;  /* 0x0000a300ff007b82 */ /* 0x003e220000000800 */
[----:B------:R1:W-:Y:S01]  /*20d0*/  SYNCS.ARRIVE.TRANS64.A1T0 RZ, [R157+UR47], RZ ;  /* 0x000000ff9dff79a7 */ /* 0x0003e2000810002f */
[----:B0-----:R-:W-:-:S13]  /*20e0*/  ISETP.GE.AND P1, PT, R0, 0x1, PT ;  /* 0x000000010000780c */ /* 0x001fda0003f26270 */
[----:B-1----:R-:W-:Y:S05]  /*20f0*/  @!P1 BRA `(.L_x_32) ;  /* 0x0000000000409947 */ /* 0x002fea0003800000 */
[----:B------:R-:W-:Y:S05]  /*2100*/  @!P0 BRA `(.L_x_33) ;  /* 0x0000000000048947 */ /* 0x000fea0003800000 */
[----:B------:R-:W-:Y:S01]  /*2110*/  BPT.TRAP 0x1 ;  /* 0x000000040000795c */ /* 0x000fe20000300000 */
.L_x_33:
[----:B------:R-:W-:Y:S01]  /*2120*/  ISETP.NE.AND P0, PT, R160, RZ, PT ;  /* 0x000000ffa000720c */ /* 0x000fe20003f05270 */
[----:B------:R-:W-:-:S12]  /*2130*/  IMAD.U32 R3, RZ, RZ, UR44 ;  /* 0x0000002cff037e24 */ /* 0x000fd8000f8e00ff */
[----:B------:R-:W-:-:S05]  /*2140*/  VOTEU.ANY UP0, P0 ;  /* 0x00000000003f7886 */ /* 0x000fca0000000100 */
[----:B------:R-:W-:Y:S02]  /*2150*/  @UP0 UIADD3 UR4, UR48, UR45, URZ ;  /* 0x0000002d30040290 */ /* 0x000fe4000fffe03f */
[----:B------:R-:W-:-:S04]  /*2160*/  UISETP.GT.U32.AND UP0, UPT, UR41, 0x1, UPT ;  /* 0x000000012900788c */ /* 0x000fc8000bf04070 */
[----:B------:R-:W-:-:S04]  /*2170*/  IMAD.U32 R0, RZ, RZ, UR4 ;  /* 0x00000004ff007e24 */ /* 0x000fc8000f8e00ff */
[----:B------:R-:W-:-:S05]  /*2180*/  @P0 IMAD.SHL.U32 R0, R0, 0x8, RZ ;  /* 0x0000000800000824 */ /* 0x000fca00078e00ff */
[----:B------:R-:W-:-:S04]  /*2190*/  @P0 LOP3.LUT R0, R0, 0x18, RZ, 0xc0, !PT ;  /* 0x0000001800000812 */ /* 0x000fc800078ec0ff */
[----:B------:R-:W-:-:S04]  /*21a0*/  @P0 IADD3 R3, R3, 0x20, R0 ;  /* 0x0000002003030810 */ /* 0x000fc80007ffe000 */
[----:B------:R-:W-:-:S04]  /*21b0*/  @P0 PRMT R3, R152, 0x654, R3 ;  /* 0x0000065498030816 */ /* 0x000fc80000000003 */
[----:B------:R0:W-:Y:S01]  /*21c0*/  @P0 SYNCS.ARRIVE.TRANS64.RED.A1T0 RZ, [R3+URZ], RZ ;  /* 0x000000ff03ff09a7 */ /* 0x0001e2000810043f */
[----:B------:R-:W-:-:S13]  /*21d0*/  PLOP3.LUT P0, PT, PT, PT, UP0, 0x80, 0x0 ;  /* 0x000000000000781c */ /* 0x000fda0003f0f008 */
[----:B0-----:R-:W-:Y:S05]  /*21e0*/  @P0 BRA `(.L_x_32) ;  /* 0x0000000000040947 */ /* 0x001fea0003800000 */
[----:B------:R-:W-:Y:S01]  /*21f0*/  BPT.TRAP 0x1 ;  /* 0x000000040000795c */ /* 0x000fe20000300000 */
.L_x_32:
[----:B------:R-:W-:Y:S01]  /*2200*/  SHF.L.U32 R3, R172, 0x1f, RZ ;  /* 0x0000001fac037819 */ /* 0x000fe200000006ff */
[----:B------:R-:W-:Y:S01]  /*2210*/  UIADD3 UR45, UR43, UR45, URZ ;  /* 0x0000002d2b2d7290 */ /* 0x000fe2000fffe03f */
[----:B------:R-:W0:Y:S01]  /*2220*/  LDC R6, c[0x0][0x288] ;  /* 0x0000a200ff067b82 */ /* 0x000e220000000800 */
[----:B------:R-:W-:Y:S02]  /*2230*/  IMAD.SHL.U32 R12, R153, 0x2, RZ ;  /* 0x00000002990c7824 */ /* 0x000fe400078e00ff */
[----:B------:R-:W-:Y:S02]  /*2240*/  USHF.R.U32.HI UR4, URZ, 0x2, UR45 ;  /* 0x000000023f047899 */ /* 0x000fe4000801162d */
[----:B------:R-:W-:Y:S01]  /*2250*/  UISETP.GT.U32.AND UP0, UPT, UR45, 0x3, UPT ;  /* 0x000000032d00788c */ /* 0x000fe2000bf04070 */
[----:B------:R-:W-:Y:S01]  /*2260*/  SHF.R.S32.HI R13, RZ, 0x1f, R12 ;  /* 0x0000001fff0d7819 */ /* 0x000fe2000001140c */
[----:B------:R-:W-:Y:S01]  /*2270*/  ULOP3.LUT UR4, UR4, 0x1, URZ, 0xc0, !UPT ;  /* 0x0000000104047892 */ /* 0x000fe2000f8ec03f */
[----:B------:R-:W1:Y:S01]  /*2280*/  SYNCS.PHASECHK.TRANS64.TRYWAIT P0, [R156+UR46+0x10], R3 ;  /* 0x000010039c0075a7 */ /* 0x000e62000800016e */
[----:B------:R-:W-:-:S02]  /*2290*/  UISETP.LT.U32.AND UP0, UPT, UR43, 0x4, UP0 ;  /* 0x000000042b00788c */ /* 0x000fc40008701070 */
[----:B------:R-:W-:Y:S02]  /*22a0*/  UISETP.NE.U32.AND UP1, UPT, UR4, 0x1, UPT ;  /* 0x000000010400788c */ /* 0x000fe4000bf25070 */
[----:B------:R-:W-:Y:S02]  /*22b0*/  USEL UR5, URZ, 0x1, !UP0 ;  /* 0x000000013f057887 */ /* 0x000fe4000c000000 */
[----:B------:R-:W-:Y:S02]  /*22c0*/  UISETP.GT.U32.AND UP1, UPT, UR43, 0x3, !UP1 ;  /* 0x000000032b00788c */ /* 0x000fe4000cf24070 */
[----:B------:R-:W-:Y:S02]  /*22d0*/  ULOP3.LUT UR45, UR45, 0x3, URZ, 0xc0, !UPT ;  /* 0x000000032d2d7892 */ /* 0x000fe4000f8ec03f */
[----:B------:R-:W-:-:S04]  /*22e0*/  USEL UR4, URZ, 0x1, !UP1 ;  /* 0x000000013f047887 */ /* 0x000fc8000c800000 */
[----:B------:R-:W-:Y:S01]  /*22f0*/  ULOP3.LUT UR49, UR4, UR49, UR5, 0x96, !UPT ;  /* 0x0000003104317292 */ /* 0x000fe2000f8e9605 */
[----:B01----:R-:W-:Y:S11]  /*2300*/  @!P0 BRA `(.L_x_34) ;  /* 0x0000009400648947 */ /* 0x003ff60003800000 */
.L_x_316:
[----:B------:R-:W-:Y:S01]  /*2310*/  IMAD.SHL.U32 R4, R18, 0x40, RZ ;  /* 0x0000004012047824 */ /* 0x000fe200078e00ff */
[----:B------:R-:W-:Y:S01]  /*2320*/  ULDC UR6, c[0x0][0x284] ;  /* 0x0000a10000067ab9 */ /* 0x000fe20000000800 */
[----:B------:R-:W-:Y:S01]  /*2330*/  IMAD.SHL.U32 R14, R2, 0x100, RZ ;  /* 0x00000100020e7824 */ /* 0x000fe200078e00ff */
[----:B------:R-:W-:Y:S01]  /*2340*/  SHF.R.S32.HI R7, RZ, 0x1f, R19 ;  /* 0x0000001fff077819 */ /* 0x000fe20000011413 */
[----:B------:R-:W-:Y:S01]  /*2350*/  ULDC.64 UR4, c[0x0][0x5d0] ;  /* 0x0001740000047ab9 */ /* 0x000fe20000000a00 */
[----:B------:R-:W-:Y:S01]  /*2360*/  ISETP.GE.AND P0, PT, R4, UR6, PT ;  /* 0x0000000604007c0c */ /* 0x000fe2000bf06270 */
[----:B0-----:R-:W-:Y:S01]  /*2370*/  IMAD.WIDE.U32 R2, R19, UR4, R12 ;  /* 0x0000000413027c25 */ /* 0x001fe2000f8e000c */
[----:B------:R-:W-:Y:S02]  /*2380*/  SHF.R.S32.HI R15, RZ, 0x1f, R14 ;  /* 0x0000001fff0f7819 */ /* 0x000fe4000001140e */
[C---:B------:R-:W-:Y:S01]  /*2390*/  ISETP.GE.OR P0, PT, R14.reuse, R6, P0 ;  /* 0x000000060e00720c */ /* 0x040fe20000706670 */
[----:B------:R-:W-:Y:S01]  /*23a0*/  IMAD R0, R7, UR4, RZ ;  /* 0x0000000407007c24 */ /* 0x000fe2000f8e02ff */
[----:B------:R-:W-:-:S03]  /*23b0*/  IADD3 R164, P1, R14, R2, RZ ;  /* 0x000000020ea47210 */ /* 0x000fc60007f3e0ff */
[----:B------:R-:W-:-:S05]  /*23c0*/  IMAD R5, R19, UR5, R0 ;  /* 0x0000000513057c24 */ /* 0x000fca000f8e0200 */
[----:B------:R-:W-:-:S03]  /*23d0*/  IADD3.X R165, R15, R3, R5, P1, !PT ;  /* 0x000000030fa57210 */ /* 0x000fc60000ffe405 */
[----:B------:R-:W-:Y:S05]  /*23e0*/  @P0 BRA `(.L_x_35) ;  /* 0x0000007c00040947 */ /* 0x000fea0003800000 */
[----:B------:R-:W0:Y:S01]  /*23f0*/  LDC.64 R10, c[0x0][0x5c8] ;  /* 0x00017200ff0a7b82 */ /* 0x000e220000000a00 */
[----:B-----5:R-:W-:Y:S01]  /*2400*/  FSETP.NEU.AND P0, PT, R22, RZ, PT ;  /* 0x000000ff1600720b */ /* 0x020fe20003f0d000 */
[----:B------:R-:W-:Y:S01]  /*2410*/  IMAD R3, R153, -0x2, R6 ;  /* 0xfffffffe99037824 */ /* 0x000fe200078e0206 */
[----:B------:R-:W-:Y:S01]  /*2420*/  BSSY B0, `(.L_x_35) ;  /* 0x00007bd000007945 */ /* 0x000fe20003800000 */
[----:B------:R-:W-:-:S04]  /*2430*/  IMAD.WIDE R162, R18, 0x40, R154 ;  /* 0x0000004012a27825 */ /* 0x000fc800078e029a */
[----:B------:R-:W-:Y:S02]  /*2440*/  IMAD.IADD R0, R3, 0x1, -R14 ;  /* 0x0000000103007824 */ /* 0x000fe400078e0a0e */
[----:B------:R-:W-:-:S03]  /*2450*/  IMAD.IADD R2, R161, 0x1, -R4 ;  /* 0x00000001a1027824 */ /* 0x000fc600078e0a04 */
[----:B------:R-:W-:-:S04]  /*2460*/  ISETP.GT.AND P1, PT, R0, RZ, PT ;  /* 0x000000ff0000720c */ /* 0x000fc80003f24270 */
[----:B------:R-:W-:Y:S01]  /*2470*/  ISETP.GT.AND P2, PT, R2, RZ, P1 ;  /* 0x000000ff0200720c */ /* 0x000fe20000f44270 */
[-C--:B0-----:R-:W-:Y:S02]  /*2480*/  IMAD R3, R163, R10.reuse, RZ ;  /* 0x0000000aa3037224 */ /* 0x081fe400078e02ff */
[----:B------:R-:W-:-:S04]  /*2490*/  IMAD.WIDE.U32 R164, R162, R10, R164 ;  /* 0x0000000aa2a47225 */ /* 0x000fc800078e00a4 */
[----:B------:R-:W-:-:S04]  /*24a0*/  IMAD R3, R162, R11, R3 ;  /* 0x0000000ba2037224 */ /* 0x000fc800078e0203 */
[----:B------:R-:W-:Y:S01]  /*24b0*/  IMAD.IADD R173, R165, 0x1, R3 ;  /* 0x00000001a5ad7824 */ /* 0x000fe200078e0203 */
[----:B------:R-:W-:Y:S06]  /*24c0*/  @!P0 BRA `(.L_x_36) ;  /* 0x0000005400988947 */ /* 0x000fec0003800000 */
[----:B------:R-:W0:Y:S01]  /*24d0*/  LDC.64 R20, c[0x0][0x5b8] ;  /* 0x00016e00ff147b82 */ /* 0x000e220000000a00 */
[----:B------:R-:W-:-:S07]  /*24e0*/  ULDC.64 UR4, c[0x0][0x5c0] ;  /* 0x0001700000047ab9 */ /* 0x000fce0000000a00 */
[----:B------:R-:W1:Y:S08]  /*24f0*/  LDC.64 R174, c[0x0][0x5b0] ;  /* 0x00016c00ffae7b82 */ /* 0x000e700000000a00 */
[----:B------:R-:W2:Y:S01]  /*2500*/  LDC.64 R8, c[0x0][0x5a8] ;  /* 0x00016a00ff087b82 */ /* 0x000ea20000000a00 */
[-C--:B0-----:R-:W-:Y:S02]  /*2510*/  IMAD R6, R7, R20.reuse, RZ ;  /* 0x0000001407067224 */ /* 0x081fe400078e02ff */
[----:B------:R-:W-:-:S04]  /*2520*/  IMAD.WIDE.U32 R4, R19, R20, R12 ;  /* 0x0000001413047225 */ /* 0x000fc800078e000c */
[----:B------:R-:W-:Y:S01]  /*2530*/  IMAD R165, R19, R21, R6 ;  /* 0x0000001513a57224 */ /* 0x000fe200078e0206 */
[----:B------:R-:W-:Y:S01]  /*2540*/  IADD3 R166, P0, R14, R4, RZ ;  /* 0x000000040ea67210 */ /* 0x000fe20007f1e0ff */
[----:B-1----:R-:W-:-:S03]  /*2550*/  IMAD R3, R163, R174, RZ ;  /* 0x000000aea3037224 */ /* 0x002fc600078e02ff */
[----:B------:R-:W-:Y:S01]  /*2560*/  IADD3.X R167, R15, R5, R165, P0, !PT ;  /* 0x000000050fa77210 */ /* 0x000fe200007fe4a5 */
[C---:B------:R-:W-:Y:S02]  /*2570*/  IMAD R163, R162.reuse, R175, R3 ;  /* 0x000000afa2a37224 */ /* 0x040fe400078e0203 */
[----:B------:R-:W-:-:S04]  /*2580*/  IMAD.WIDE.U32 R4, R162, R174, R166 ;  /* 0x000000aea2047225 */ /* 0x000fc800078e00a6 */
[----:B------:R-:W-:Y:S01]  /*2590*/  IMAD.IADD R3, R5, 0x1, R163 ;  /* 0x0000000105037824 */ /* 0x000fe200078e02a3 */
[----:B--2---:R-:W-:-:S04]  /*25a0*/  LEA R6, P0, R4, R8, 0x2 ;  /* 0x0000000804067211 */ /* 0x004fc800078010ff */
[----:B------:R-:W-:-:S05]  /*25b0*/  LEA.HI.X R7, R4, R9, R3, 0x2, P0 ;  /* 0x0000000904077211 */ /* 0x000fca00000f1403 */
[----:B------:R0:W2:Y:S01]  /*25c0*/  @P2 LDG.E.LTC128B R3, desc[UR50][R6.64] ;  /* 0x0000003206032981 */ /* 0x0000a2000c1e1920 */
[----:B------:R-:W-:Y:S01]  /*25d0*/  IMAD.WIDE.U32 R4, R162, R174, R14 ;  /* 0x000000aea2047225 */ /* 0x000fe200078e000e */
[C---:B------:R-:W-:Y:S01]  /*25e0*/  SHF.L.U64.HI R171, R174.reuse, 0x3, R175 ;  /* 0x00000003aeab7819 */ /* 0x040fe200000102af */
[----:B------:R-:W-:Y:S02]  /*25f0*/  BSSY B1, `(.L_x_37) ;  /* 0x0000014000017945 */ /* 0x000fe40003800000 */
[----:B------:R-:W-:Y:S01]  /*2600*/  IMAD.SHL.U32 R170, R174, 0x8, RZ ;  /* 0x00000008aeaa7824 */ /* 0x000fe200078e00ff */
[----:B------:R-:W-:Y:S02]  /*2610*/  IADD3 R168, P0, R12, R4, RZ ;  /* 0x000000040ca87210 */ /* 0x000fe40007f1e0ff */
[----:B------:R-:W-:Y:S01]  /*2620*/  LEA R4, P3, R164, UR4, 0x2 ;  /* 0x00000004a4047c11 */ /* 0x000fe2000f8610ff */
[----:B------:R-:W-:Y:S01]  /*2630*/  IMAD.WIDE.U32 R170, R162, R174, R170 ;  /* 0x000000aea2aa7225 */ /* 0x000fe200078e00aa */
[----:B------:R-:W-:-:S02]  /*2640*/  IADD3.X R169, R13, R163, R5, P0, !PT ;  /* 0x000000a30da97210 */ /* 0x000fc400007fe405 */
[----:B------:R-:W-:Y:S02]  /*2650*/  LEA.HI.X R5, R164, UR5, R173, 0x2, P3 ;  /* 0x00000005a4057c11 */ /* 0x000fe400098f14ad */
[----:B------:R-:W-:Y:S01]  /*2660*/  ISETP.GT.AND P0, PT, R0, 0x1, PT ;  /* 0x000000010000780c */ /* 0x000fe20003f04270 */
[----:B------:R-:W-:-:S03]  /*2670*/  IMAD.WIDE.U32 R168, R19, R20, R168 ;  /* 0x0000001413a87225 */ /* 0x000fc600078e00a8 */
[----:B------:R-:W-:Y:S01]  /*2680*/  ISETP.GT.AND P3, PT, R2, RZ, P0 ;  /* 0x000000ff0200720c */ /* 0x000fe20000764270 */
[----:B0-----:R-:W-:Y:S01]  /*2690*/  IMAD.IADD R7, R165, 0x1, R169 ;  /* 0x00000001a5077824 */ /* 0x001fe200078e02a9 */
[----:B------:R-:W-:-:S04]  /*26a0*/  LEA R6, P4, R168, R8, 0x2 ;  /* 0x00000008a8067211 */ /* 0x000fc800078810ff */
[----:B------:R-:W-:Y:S02]  /*26b0*/  LEA.HI.X R7, R168, R9, R7, 0x2, P4 ;  /* 0x00000009a8077211 */ /* 0x000fe400020f1407 */
[----:B--2---:R-:W-:-:S05]  /*26c0*/  LOP3.LUT R21, R3, 0xffffe000, RZ, 0xc0, !PT ;  /* 0xffffe00003157812 */ /* 0x004fca00078ec0ff */
[----:B------:R-:W-:-:S04]  /*26d0*/  FMUL R21, R21, R22 ;  /* 0x0000001615157220 */ /* 0x000fc80000400000 */
[----:B------:R-:W-:-:S05]  /*26e0*/  FFMA R21, R24, R23, R21 ;  /* 0x0000001718157223 */ /* 0x000fca0000000015 */
[----:B------:R-:W-:-:S05]  /*26f0*/  F2FP.TF32.F32.PACK_B R21, R21 ;  /* 0x00000015ff15723e */ /* 0x000fca00024050ff */
[----:B------:R0:W-:Y:S01]  /*2700*/  @P2 STG.E desc[UR50][R4.64], R21 ;  /* 0x0000001504002986 */ /* 0x0001e2000c101932 */
[----:B------:R-:W-:Y:S05]  /*2710*/  @!P3 BRA `(.L_x_38) ;  /* 0x000000000004b947 */ /* 0x000fea0003800000 */
[----:B------:R1:W5:Y:S02]  /*2720*/  LDG.E.LTC128B R3, desc[UR50][R6.64+0x4] ;  /* 0x0000043206037981 */ /* 0x000364000c1e1920 */
.L_x_38:
[----:B------:R-:W-:Y:S05]  /*2730*/  BSYNC B1 ;  /* 0x0000000000017941 */ /* 0x000fea0003800000 */
.L_x_37:
[----:B0----5:R-:W-:Y:S01]  /*2740*/  LOP3.LUT R21, R3, 0xffffe000, RZ, 0xc0, !PT ;  /* 0xffffe00003157812 */ /* 0x021fe200078ec0ff */
[----:B------:R-:W-:Y:S01]  /*2750*/  IMAD.IADD R169, R163, 0x1, R171 ;  /* 0x00000001a3a97824 */ /* 0x000fe200078e02ab */
[----:B------:R-:W-:Y:S02]  /*2760*/  IADD3 R162, P2, R166, R170, RZ ;  /* 0x000000aaa6a27210 */ /* 0x000fe40007f5e0ff */
[----:B------:R-:W-:Y:S01]  /*2770*/  ISETP.GT.AND P1, PT, R2, 0x8, P1 ;  /* 0x000000080200780c */ /* 0x000fe20000f24270 */
[----:B------:R-:W-:Y:S02]  /*2780*/  FMUL R18, R21, R22 ;  /* 0x0000001615127220 */ /* 0x000fe40000400000 */
[----:B------:R-:W-:Y:S01]  /*2790*/  IMAD.X R166, R169, 0x1, R167, P2 ;  /* 0x00000001a9a67824 */ /* 0x000fe200010e06a7 */
[----:B------:R-:W-:Y:S01]  /*27a0*/  LEA R24, P2, R162, R8, 0x2 ;  /* 0x00000008a2187211 */ /* 0x000fe200078410ff */
[----:B------:R-:W-:Y:S01]  /*27b0*/  FFMA R163, R25, R23, R18 ;  /* 0x0000001719a37223 */ /* 0x000fe20000000012 */
[----:B------:R-:W-:-:S02]  /*27c0*/  IMAD.MOV.U32 R18, RZ, RZ, R3 ;  /* 0x000000ffff127224 */ /* 0x000fc400078e0003 */
[----:B------:R-:W-:Y:S02]  /*27d0*/  LEA.HI.X R25, R162, R9, R166, 0x2, P2 ;  /* 0x00000009a2197211 */ /* 0x000fe400010f14a6 */
[----:B------:R-:W-:-:S05]  /*27e0*/  F2FP.TF32.F32.PACK_B R163, R163 ;  /* 0x000000a3ffa3723e */ /* 0x000fca00024050ff */
[----:B------:R0:W-:Y:S04]  /*27f0*/  @P3 STG.E desc[UR50][R4.64+0x4], R163 ;  /* 0x000004a304003986 */ /* 0x0001e8000c101932 */
[----:B------:R-:W2:Y:S01]  /*2800*/  @P1 LDG.E.LTC128B R18, desc[UR50][R24.64] ;  /* 0x0000003218121981 */ /* 0x000ea2000c1e1920 */
[----:B------:R-:W-:Y:S01]  /*2810*/  IADD3 R12, P2, P3, R12, R170, R14 ;  /* 0x000000aa0c0c7210 */ /* 0x000fe20007b5e00e */
[----:B------:R-:W-:Y:S01]  /*2820*/  BSSY B1, `(.L_x_39) ;  /* 0x0000011000017945 */ /* 0x000fe20003800000 */
[C---:B------:R-:W-:Y:S02]  /*2830*/  SHF.L.U64.HI R11, R10.reuse, 0x5, R11 ;  /* 0x000000050a0b7819 */ /* 0x040fe4000001020b */
[----:B------:R-:W-:Y:S02]  /*2840*/  IADD3.X R13, R13, R169, R15, P2, P3 ;  /* 0x000000a90d0d7210 */ /* 0x000fe400017e640f */
[----:B------:R-:W-:-:S02]  /*2850*/  LEA R10, P2, R10, R4, 0x5 ;  /* 0x000000040a0a7211 */ /* 0x000fc400078428ff */
[----:B------:R-:W-:Y:S01]  /*2860*/  ISETP.GT.AND P0, PT, R2, 0x8, P0 ;  /* 0x000000080200780c */ /* 0x000fe20000704270 */
[----:B------:R-:W-:-:S04]  /*2870*/  IMAD.WIDE.U32 R20, R19, R20, R12 ;  /* 0x0000001413147225 */ /* 0x000fc800078e000c */
[----:B------:R-:W-:Y:S01]  /*2880*/  IMAD.X R11, R11, 0x1, R5, P2 ;  /* 0x000000010b0b7824 */ /* 0x000fe200010e0605 */
[----:B------:R-:W-:Y:S02]  /*2890*/  LEA R8, P3, R20, R8, 0x2 ;  /* 0x0000000814087211 */ /* 0x000fe400078610ff */
[----:B--2---:R-:W-:-:S05]  /*28a0*/  LOP3.LUT R3, R18, 0xffffe000, RZ, 0xc0, !PT ;  /* 0xffffe00012037812 */ /* 0x004fca00078ec0ff */
[----:B------:R-:W-:-:S04]  /*28b0*/  FMUL R3, R3, R22 ;  /* 0x0000001603037220 */ /* 0x000fc80000400000 */
[----:B------:R-:W-:Y:S01]  /*28c0*/  FFMA R13, R26, R23, R3 ;  /* 0x000000171a0d7223 */ /* 0x000fe20000000003 */
[----:B------:R-:W-:-:S04]  /*28d0*/  IMAD.IADD R3, R165, 0x1, R21 ;  /* 0x00000001a5037824 */ /* 0x000fc800078e0215 */
[----:B------:R-:W-:Y:S02]  /*28e0*/  F2FP.TF32.F32.PACK_B R13, R13 ;  /* 0x0000000dff0d723e */ /* 0x000fe400024050ff */
[----:B------:R-:W-:-:S03]  /*28f0*/  LEA.HI.X R9, R20, R9, R3, 0x2, P3 ;  /* 0x0000000914097211 */ /* 0x000fc600018f1403 */
[----:B------:R0:W-:Y:S01]  /*2900*/  @P1 STG.E desc[UR50][R10.64], R13 ;  /* 0x0000000d0a001986 */ /* 0x0001e2000c101932 */
[----:B------:R-:W-:Y:S05]  /*2910*/  @!P0 BRA `(.L_x_40) ;  /* 0x0000000000048947 */ /* 0x000fea0003800000 */
[----:B------:R2:W5:Y:S02]  /*2920*/  LDG.E.LTC128B R18, desc[UR50][R8.64+0x4] ;  /* 0x0000043208127981 */ /* 0x000564000c1e1920 */
.L_x_40:
[----:B------:R-:W-:Y:S05]  /*2930*/  BSYNC B1 ;  /* 0x0000000000017941 */ /* 0x000fea0003800000 */
.L_x_39:
[----:B-----5:R-:W-:Y:S01]  /*2940*/  LOP3.LUT R3, R18, 0xffffe000, RZ, 0xc0, !PT ;  /* 0xffffe00012037812 */ /* 0x020fe200078ec0ff */
[----:B------:R-:W-:Y:S01]  /*2950*/  BSSY B1, `(.L_x_41) ;  /* 0x0000009000017945 */ /* 0x000fe20003800000 */
[----:B------:R-:W-:-:S03]  /*2960*/  ISETP.GT.AND P1, PT, R0, 0x8, PT ;  /* 0x000000080000780c */ /* 0x000fc60003f24270 */
[----:B------:R-:W-:Y:S01]  /*2970*/  FMUL R12, R3, R22 ;  /* 0x00000016030c7220 */ /* 0x000fe20000400000 */
[----:B------:R-:W-:-:S03]  /*2980*/  ISETP.GT.AND P2, PT, R2, RZ, P1 ;  /* 0x000000ff0200720c */ /* 0x000fc60000f44270 */
[----:B------:R-:W-:-:S05]  /*2990*/  FFMA R27, R27, R23, R12 ;  /* 0x000000171b1b7223 */ /* 0x000fca000000000c */
[----:B------:R-:W-:-:S05]  /*29a0*/  F2FP.TF32.F32.PACK_B R27, R27 ;  /* 0x0000001bff1b723e */ /* 0x000fca00024050ff */
[----:B------:R3:W-:Y:S01]  /*29b0*/  @P0 STG.E desc[UR50][R10.64+0x4], R27 ;  /* 0x0000041b0a000986 */ /* 0x0007e2000c101932 */
[----:B------:R-:W-:Y:S05]  /*29c0*/  @!P2 BRA `(.L_x_42) ;  /* 0x000000000004a947 */ /* 0x000fea0003800000 */
[----:B------:R4:W5:Y:S02]  /*29d0*/  LDG.E.LTC128B R18, desc[UR50][R6.64+0x20] ;  /* 0x0000203206127981 */ /* 0x000964000c1e1920 */
.L_x_42:
[----:B------:R-:W-:Y:S05]  /*29e0*/  BSYNC B1 ;  /* 0x0000000000017941 */ /* 0x000fea0003800000 */
.L_x_41:
        /* <DEDUP_REMOVED lines=10> */
.L_x_44:
[----:B------:R-:W-:Y:S05]  /*2a90*/  BSYNC B1 ;  /* 0x0000000000017941 */ /* 0x000fea0003800000 */
.L_x_43:
[----:B0----5:R-:W-:Y:S01]  /*2aa0*/  LOP3.LUT R3, R18, 0xffffe000, RZ, 0xc0, !PT ;  /* 0xffffe00012037812 */ /* 0x021fe200078ec0ff */
[----:B------:R-:W-:Y:S01]  /*2ab0*/  BSSY B1, `(.L_x_45) ;  /* 0x0000008000017945 */ /* 0x000fe20003800000 */
[----:B------:R-:W-:-:S03]  /*2ac0*/  ISETP.GT.AND P1, PT, R2, 0x8, P1 ;  /* 0x000000080200780c */ /* 0x000fc60000f24270 */
[----:B------:R-:W-:-:S04]  /*2ad0*/  FMUL R12, R3, R22 ;  /* 0x00000016030c7220 */ /* 0x000fc80000400000 */
[----:B------:R-:W-:-:S05]  /*2ae0*/  FFMA R29, R29, R23, R12 ;  /* 0x000000171d1d7223 */ /* 0x000fca000000000c */
[----:B------:R-:W-:-:S05]  /*2af0*/  F2FP.TF32.F32.PACK_B R29, R29 ;  /* 0x0000001dff1d723e */ /* 0x000fca00024050ff */
[----:B------:R0:W-:Y:S01]  /*2b00*/  @P3 STG.E desc[UR50][R4.64+0x24], R29 ;  /* 0x0000241d04003986 */ /* 0x0001e2000c101932 */
[----:B------:R-:W-:Y:S05]  /*2b10*/  @!P1 BRA `(.L_x_46) ;  /* 0x0000000000049947 */ /* 0x000fea0003800000 */
[----:B------:R0:W5:Y:S02]  /*2b20*/  LDG.E.LTC128B R18, desc[UR50][R8.64+0x20] ;  /* 0x0000203208127981 */ /* 0x000164000c1e1920 */
.L_x_46:
[----:B------:R-:W-:Y:S05]  /*2b30*/  BSYNC B1 ;  /* 0x0000000000017941 */ /* 0x000fea0003800000 */
.L_x_45:
[----:B-----5:R-:W-:Y:S01]  /*2b40*/  LOP3.LUT R3, R18, 0xffffe000, RZ, 0xc0, !PT ;  /* 0xffffe00012037812 */ /* 0x020fe200078ec0ff */
        /* <DEDUP_REMOVED lines=8> */
.L_x_48:
[----:B------:R-:W-:Y:S05]  /*2bd0*/  BSYNC B1 ;  /* 0x0000000000017941 */ /* 0x000fea0003800000 */
.L_x_47:
[----:B0----5:R-:W-:Y:S01]  /*2be0*/  LOP3.LUT R3, R18, 0xffffe000, RZ, 0xc0, !PT ;  /* 0xffffe00012037812 */ /* 0x021fe200078ec0ff */
        /* <DEDUP_REMOVED lines=9> */
.L_x_50:
[----:B------:R-:W-:Y:S05]  /*2c80*/  BSYNC B1 ;  /* 0x0000000000017941 */ /* 0x000fea0003800000 */
.L_x_49:
        /* <DEDUP_REMOVED lines=10> */
.L_x_52:
[----:B------:R-:W-:Y:S05]  /*2d30*/  BSYNC B1 ;  /* 0x0000000000017941 */ /* 0x000fea0003800000 */
.L_x_51:
        /* <DEDUP_REMOVED lines=9> */
.L_x_54:
[----:B------:R-:W-:Y:S05]  /*2dd0*/  BSYNC B1 ;  /* 0x0000000000017941 */ /* 0x000fea0003800000 */
.L_x_53:
        /* <DEDUP_REMOVED lines=9> */
.L_x_56:
[----:B------:R-:W-:Y:S05]  /*2e70*/  BSYNC B1 ;  /* 0x0000000000017941 */ /* 0x000fea0003800000 */
.L_x_55:
        /* <DEDUP_REMOVED lines=10> */
.L_x_58:
[----:B------:R-:W-:Y:S05]  /*2f20*/  BSYNC B1 ;  /* 0x0000000000017941 */ /* 0x000fea0003800000 */
.L_x_57:
        /* <DEDUP_REMOVED lines=10> */
.L_x_60:
[----:B------:R-:W-:Y:S05]  /*2fd0*/  BSYNC B1 ;  /* 0x0000000000017941 */ /* 0x000fea0003800000 */
.L_x_59:
        /* <DEDUP_REMOVED lines=9> */
.L_x_62:
[----:B------:R-:W-:Y:S05]  /*3070*/  BSYNC B1 ;  /* 0x0000000000017941 */ /* 0x000fea0003800000 */
.L_x_61:
        /* <DEDUP_REMOVED lines=9> */
.L_x_64:
[----:B------:R-:W-:Y:S05]  /*3110*/  BSYNC B1 ;  /* 0x0000000000017941 */ /* 0x000fea0003800000 */
.L_x_63:
        /* <DEDUP_REMOVED lines=10> */
.L_x_66:
[----:B------:R-:W-:Y:S05]  /*31c0*/  BSYNC B1 ;  /* 0x0000000000017941 */ /* 0x000fea0003800000 */
.L_x_65:
        /* <DEDUP_REMOVED lines=10> */
.L_x_68:
[----:B------:R-:W-:Y:S05]  /*3270*/  BSYNC B1 ;  /* 0x0000000000017941 */ /* 0x000fea0003800000 */
.L_x_67:
        /* <DEDUP_REMOVED lines=9> */
.L_x_70:
[----:B------:R-:W-:Y:S05]  /*3310*/  BSYNC B1 ;  /* 0x0000000000017941 */ /* 0x000fea0003800000 */
.L_x_69:
        /* <DEDUP_REMOVED lines=9> */
.L_x_72:
[----:B------:R-:W-:Y:S05]  /*33b0*/  BSYNC B1 ;  /* 0x0000000000017941 */ /* 0x000fea0003800000 */
.L_x_71:
        /* <DEDUP_REMOVED lines=10> */
.L_x_74:
[----:B------:R-:W-:Y:S05]  /*3460*/  BSYNC B1 ;  /* 0x0000000000017941 */ /* 0x000fea0003800000 */
.L_x_73:
        /* <DEDUP_REMOVED lines=10> */
.L_x_76:
[----:B------:R-:W-:Y:S05]  /*3510*/  BSYNC B1 ;  /* 0x0000000000017941 */ /* 0x000fea0003800000 */
.L_x_75:
        /* <DEDUP_REMOVED lines=9> */
.L_x_78:
[----:B------:R-:W-:Y:S05]  /*35b0*/  BSYNC B1 ;  /* 0x0000000000017941 */ /* 0x000fea0003800000 */
.L_x_77:
        /* <DEDUP_REMOVED lines=9> */
.L_x_80:
[----:B------:R-:W-:Y:S05]  /*3650*/  BSYNC B1 ;  /* 0x0000000000017941 */ /* 0x000fea0003800000 */
.L_x_79:
        /* <DEDUP_REMOVED lines=10> */
.L_x_82:
[----:B------:R-:W-:Y:S05]  /*3700*/  BSYNC B1 ;  /* 0x0000000000017941 */ /* 0x000fea0003800000 */
.L_x_81:
        /* <DEDUP_REMOVED lines=10> */
.L_x_84:
[----:B------:R-:W-:Y:S05]  /*37b0*/  BSYNC B1 ;  /* 0x0000000000017941 */ /* 0x000fea0003800000 */
.L_x_83:
        /* <DEDUP_REMOVED lines=9> */
.L_x_86:
[----:B------:R-:W-:Y:S05]  /*3850*/  BSYNC B1 ;  /* 0x0000000000017941 */ /* 0x000fea0003800000 */
.L_x_85:
        /* <DEDUP_REMOVED lines=9> */
.L_x_88:
[----:B------:R-:W-:Y:S05]  /*38f0*/  BSYNC B1 ;  /* 0x0000000000017941 */ /* 0x000fea0003800000 */
.L_x_87:
        /* <DEDUP_REMOVED lines=10> */
.L_x_90:
[----:B------:R-:W-:Y:S05]  /*39a0*/  BSYNC B1 ;  /* 0x0000000000017941 */ /* 0x000fea0003800000 */
.L_x_89:
        /* <DEDUP_REMOVED lines=10> */
.L_x_92:
[----:B------:R-:W-:Y:S05]  /*3a50*/  BSYNC B1 ;  /* 0x0000000000017941 */ /* 0x000fea0003800000 */
.L_x_91:
        /* <DEDUP_REMOVED lines=9> */
.L_x_94:
[----:B------:R-:W-:Y:S05]  /*3af0*/  BSYNC B1 ;  /* 0x0000000000017941 */ /* 0x000fea0003800000 */
.L_x_93:
        /* <DEDUP_REMOVED lines=9> */
.L_x_96:
[----:B------:R-:W-:Y:S05]  /*3b90*/  BSYNC B1 ;  /* 0x0000000000017941 */ /* 0x000fea0003800000 */
.L_x_95:
        /* <DEDUP_REMOVED lines=10> */
.L_x_98:
[----:B------:R-:W-:Y:S05]  /*3c40*/  BSYNC B1 ;  /* 0x0000000000017941 */ /* 0x000fea0003800000 */
.L_x_97:
        /* <DEDUP_REMOVED lines=10> */
.L_x_100:
[----:B------:R-:W-:Y:S05]  /*3cf0*/  BSYNC B1 ;  /* 0x0000000000017941 */ /* 0x000fea0003800000 */
.L_x_99:
        /* <DEDUP_REMOVED lines=9> */
.L_x_102:
[----:B------:R-:W-:Y:S05]  /*3d90*/  BSYNC B1 ;  /* 0x0000000000017941 */ /* 0x000fea0003800000 */
.L_x_101:
        /* <DEDUP_REMOVED lines=9> */
.L_x_104:
[----:B------:R-:W-:Y:S05]  /*3e30*/  BSYNC B1 ;  /* 0x0000000000017941 */ /* 0x000fea0003800000 */
.L_x_103:
        /* <DEDUP_REMOVED lines=10> */
.L_x_106:
[----:B------:R-:W-:Y:S05]  /*3ee0*/  BSYNC B1 ;  /* 0x0000000000017941 */ /* 0x000fea0003800000 */
.L_x_105:
        /* <DEDUP_REMOVED lines=10> */
.L_x_108:
[----:B------:R-:W-:Y:S05]  /*3f90*/  BSYNC B1 ;  /* 0x0000000000017941 */ /* 0x000fea0003800000 */
.L_x_107:
        /* <DEDUP_REMOVED lines=9> */
.L_x_110:
[----:B------:R-:W-:Y:S05]  /*4030*/  BSYNC B1 ;  /* 0x0000000000017941 */ /* 0x000fea0003800000 */
.L_x_109:
        /* <DEDUP_REMOVED lines=9> */
.L_x_112:
[----:B------:R-:W-:Y:S05]  /*40d0*/  BSYNC B1 ;  /* 0x0000000000017941 */ /* 0x000fea0003800000 */
.L_x_111:
        /* <DEDUP_REMOVED lines=10> */
.L_x_114:
[----:B------:R-:W-:Y:S05]  /*4180*/  BSYNC B1 ;  /* 0x0000000000017941 */ /* 0x000fea0003800000 */
.L_x_113:
        /* <DEDUP_REMOVED lines=10> */
.L_x_116:
[----:B------:R-:W-:Y:S05]  /*4230*/  BSYNC B1 ;  /* 0x0000000000017941 */ /* 0x000fea0003800000 */
.L_x_115:
        /* <DEDUP_REMOVED lines=9> */
.L_x_118:
[----:B------:R-:W-:Y:S05]  /*42d0*/  BSYNC B1 ;  /* 0x0000000000017941 */ /* 0x000fea0003800000 */
.L_x_117:
        /* <DEDUP_REMOVED lines=9> */
.L_x_120:
[----:B------:R-:W-:Y:S05]  /*4370*/  BSYNC B1 ;  /* 0x0000000000017941 */ /* 0x000fea0003800000 */
.L_x_119:
        /* <DEDUP_REMOVED lines=10> */
.L_x_122:
[----:B------:R-:W-:Y:S05]  /*4420*/  BSYNC B1 ;  /* 0x0000000000017941 */ /* 0x000fea0003800000 */
.L_x_121:
        /* <DEDUP_REMOVED lines=10> */
.L_x_124:
[----:B------:R-:W-:Y:S05]  /*44d0*/  BSYNC B1 ;  /* 0x0000000000017941 */ /* 0x000fea0003800000 */
.L_x_123:
        /* <DEDUP_REMOVED lines=9> */
.L_x_126:
[----:B------:R-:W-:Y:S05]  /*4570*/  BSYNC B1 ;  /* 0x0000000000017941 */ /* 0x000fea0003800000 */
.L_x_125:
        /* <DEDUP_REMOVED lines=9> */
.L_x_128:
[----:B------:R-:W-:Y:S05]  /*4610*/  BSYNC B1 ;  /* 0x0000000000017941 */ /* 0x000fea0003800000 */
.L_x_127:
        /* <DEDUP_REMOVED lines=10> */
.L_x_130:
[----:B------:R-:W-:Y:S05]  /*46c0*/  BSYNC B1 ;  /* 0x0000000000017941 */ /* 0x000fea0003800000 */
.L_x_129:
        /* <DEDUP_REMOVED lines=10> */
.L_x_132:
[----:B------:R-:W-:Y:S05]  /*4770*/  BSYNC B1 ;  /* 0x0000000000017941 */ /* 0x000fea0003800000 */
.L_x_131:
        /* <DEDUP_REMOVED lines=9> */
.L_x_134:
[----:B------:R-:W-:Y:S05]  /*4810*/  BSYNC B1 ;  /* 0x0000000000017941 */ /* 0x000fea0003800000 */
.L_x_133:
        /* <DEDUP_REMOVED lines=9> */
.L_x_136:
[----:B------:R-:W-:Y:S05]  /*48b0*/  BSYNC B1 ;  /* 0x0000000000017941 */ /* 0x000fea0003800000 */
.L_x_135:
        /* <DEDUP_REMOVED lines=10> */
.L_x_138:
[----:B------:R-:W-:Y:S05]  /*4960*/  BSYNC B1 ;  /* 0x0000000000017941 */ /* 0x000fea0003800000 */
.L_x_137:
        /* <DEDUP_REMOVED lines=10> */
.L_x_140:
[----:B------:R-:W-:Y:S05]  /*4a10*/  BSYNC B1 ;  /* 0x0000000000017941 */ /* 0x000fea0003800000 */
.L_x_139:
        /* <DEDUP_REMOVED lines=9> */
.L_x_142:
[----:B------:R-:W-:Y:S05]  /*4ab0*/  BSYNC B1 ;  /* 0x0000000000017941 */ /* 0x000fea0003800000 */
.L_x_141:
        /* <DEDUP_REMOVED lines=9> */
.L_x_144:
[----:B------:R-:W-:Y:S05]  /*4b50*/  BSYNC B1 ;  /* 0x0000000000017941 */ /* 0x000fea0003800000 */
.L_x_143:
        /* <DEDUP_REMOVED lines=10> */
.L_x_146:
[----:B------:R-:W-:Y:S05]  /*4c00*/  BSYNC B1 ;  /* 0x0000000000017941 */ /* 0x000fea0003800000 */
.L_x_145:
        /* <DEDUP_REMOVED lines=10> */
.L_x_148:
[----:B------:R-:W-:Y:S05]  /*4cb0*/  BSYNC B1 ;  /* 0x0000000000017941 */ /* 0x000fea0003800000 */
.L_x_147:
        /* <DEDUP_REMOVED lines=9> */
.L_x_150:
[----:B------:R-:W-:Y:S05]  /*4d50*/  BSYNC B1 ;  /* 0x0000000000017941 */ /* 0x000fea0003800000 */
.L_x_149:
        /* <DEDUP_REMOVED lines=9> */
.L_x_152:
[----:B------:R-:W-:Y:S05]  /*4df0*/  BSYNC B1 ;  /* 0x0000000000017941 */ /* 0x000fea0003800000 */
.L_x_151:
        /* <DEDUP_REMOVED lines=10> */
.L_x_154:
[----:B------:R-:W-:Y:S05]  /*4ea0*/  BSYNC B1 ;  /* 0x0000000000017941 */ /* 0x000fea0003800000 */
.L_x_153:
        /* <DEDUP_REMOVED lines=10> */
.L_x_156:
[----:B------:R-:W-:Y:S05]  /*4f50*/  BSYNC B1 ;  /* 0x0000000000017941 */ /* 0x000fea0003800000 */
.L_x_155:
        /* <DEDUP_REMOVED lines=9> */
.L_x_158:
[----:B------:R-:W-:Y:S05]  /*4ff0*/  BSYNC B1 ;  /* 0x0000000000017941 */ /* 0x000fea0003800000 */
.L_x_157:
        /* <DEDUP_REMOVED lines=9> */
.L_x_160:
[----:B------:R-:W-:Y:S05]  /*5090*/  BSYNC B1 ;  /* 0x0000000000017941 */ /* 0x000fea0003800000 */
.L_x_159:
        /* <DEDUP_REMOVED lines=10> */
.L_x_162:
[----:B------:R-:W-:Y:S05]  /*5140*/  BSYNC B1 ;  /* 0x0000000000017941 */ /* 0x000fea0003800000 */
.L_x_161:
        /* <DEDUP_REMOVED lines=10> */
.L_x_164:
[----:B------:R-:W-:Y:S05]  /*51f0*/  BSYNC B1 ;  /* 0x0000000000017941 */ /* 0x000fea0003800000 */
.L_x_163:
        /* <DEDUP_REMOVED lines=9> */
.L_x_166:
[----:B------:R-:W-:Y:S05]  /*5290*/  BSYNC B1 ;  /* 0x0000000000017941 */ /* 0x000fea0003800000 */
.L_x_165:
        /* <DEDUP_REMOVED lines=9> */
.L_x_168:
[----:B------:R-:W-:Y:S05]  /*5330*/  BSYNC B1 ;  /* 0x0000000000017941 */ /* 0x000fea0003800000 */
.L_x_167:
        /* <DEDUP_REMOVED lines=10> */
.L_x_170:
[----:B------:R-:W-:Y:S05]  /*53e0*/  BSYNC B1 ;  /* 0x0000000000017941 */ /* 0x000fea0003800000 */
.L_x_169:
        /* <DEDUP_REMOVED lines=10> */
.L_x_172:
[----:B------:R-:W-:Y:S05]  /*5490*/  BSYNC B1 ;  /* 0x0000000000017941 */ /* 0x000fea0003800000 */
.L_x_171:
        /* <DEDUP_REMOVED lines=9> */
.L_x_174:
[----:B------:R-:W-:Y:S05]  /*5530*/  BSYNC B1 ;  /* 0x0000000000017941 */ /* 0x000fea0003800000 */
.L_x_173:
        /* <DEDUP_REMOVED lines=9> */
.L_x_176:
[----:B------:R-:W-:Y:S05]  /*55d0*/  BSYNC B1 ;  /* 0x0000000000017941 */ /* 0x000fea0003800000 */
.L_x_175:
        /* <DEDUP_REMOVED lines=10> */
.L_x_178:
[----:B------:R-:W-:Y:S05]  /*5680*/  BSYNC B1 ;  /* 0x0000000000017941 */ /* 0x000fea0003800000 */
.L_x_177:
        /* <DEDUP_REMOVED lines=10> */
.L_x_180:
[----:B------:R-:W-:Y:S05]  /*5730*/  BSYNC B1 ;  /* 0x0000000000017941 */ /* 0x000fea0003800000 */
.L_x_179:
        /* <DEDUP_REMOVED lines=9> */
.L_x_182:
[----:B------:R-:W-:Y:S05]  /*57d0*/  BSYNC B1 ;  /* 0x0000000000017941 */ /* 0x000fea0003800000 */
.L_x_181:
        /* <DEDUP_REMOVED lines=9> */
.L_x_184:
[----:B------:R-:W-:Y:S05]  /*5870*/  BSYNC B1 ;  /* 0x0000000000017941 */ /* 0x000fea0003800000 */
.L_x_183:
        /* <DEDUP_REMOVED lines=10> */
.L_x_186:
[----:B------:R-:W-:Y:S05]  /*5920*/  BSYNC B1 ;  /* 0x0000000000017941 */ /* 0x000fea0003800000 */
.L_x_185:
        /* <DEDUP_REMOVED lines=10> */
.L_x_188:
[----:B------:R-:W-:Y:S05]  /*59d0*/  BSYNC B1 ;  /* 0x0000000000017941 */ /* 0x000fea0003800000 */
.L_x_187:
        /* <DEDUP_REMOVED lines=9> */
.L_x_190:
[----:B------:R-:W-:Y:S05]  /*5a70*/  BSYNC B1 ;  /* 0x0000000000017941 */ /* 0x000fea0003800000 */
.L_x_189:
        /* <DEDUP_REMOVED lines=9> */
.L_x_192:
[----:B------:R-:W-:Y:S05]  /*5b10*/  BSYNC B1 ;  /* 0x0000000000017941 */ /* 0x000fea0003800000 */
.L_x_191:
        /* <DEDUP_REMOVED lines=10> */
.L_x_194:
[----:B------:R-:W-:Y:S05]  /*5bc0*/  BSYNC B1 ;  /* 0x0000000000017941 */ /* 0x000fea0003800000 */
.L_x_193:
        /* <DEDUP_REMOVED lines=10> */
.L_x_196:
[----:B------:R-:W-:Y:S05]  /*5c70*/  BSYNC B1 ;  /* 0x0000000000017941 */ /* 0x000fea0003800000 */
.L_x_195:
        /* <DEDUP_REMOVED lines=9> */
.L_x_198:
[----:B------:R-:W-:Y:S05]  /*5d10*/  BSYNC B1 ;  /* 0x0000000000017941 */ /* 0x000fea0003800000 */
.L_x_197:
        /* <DEDUP_REMOVED lines=9> */
.L_x_200:
[----:B------:R-:W-:Y:S05]  /*5db0*/  BSYNC B1 ;  /* 0x0000000000017941 */ /* 0x000fea0003800000 */
.L_x_199:
        /* <DEDUP_REMOVED lines=10> */
.L_x_202:
[----:B------:R-:W-:Y:S05]  /*5e60*/  BSYNC B1 ;  /* 0x0000000000017941 */ /* 0x000fea0003800000 */
.L_x_201:
        /* <DEDUP_REMOVED lines=10> */
.L_x_204:
[----:B------:R-:W-:Y:S05]  /*5f10*/  BSYNC B1 ;  /* 0x0000000000017941 */ /* 0x000fea0003800000 */
.L_x_203:
        /* <DEDUP_REMOVED lines=9> */
.L_x_206:
[----:B------:R-:W-:Y:S05]  /*5fb0*/  BSYNC B1 ;  /* 0x0000000000017941 */ /* 0x000fea0003800000 */
.L_x_205:
        /* <DEDUP_REMOVED lines=9> */
.L_x_208:
[----:B------:R-:W-:Y:S05]  /*6050*/  BSYNC B1 ;  /* 0x0000000000017941 */ /* 0x000fea0003800000 */
.L_x_207:
        /* <DEDUP_REMOVED lines=10> */
.L_x_210:
[----:B------:R-:W-:Y:S05]  /*6100*/  BSYNC B1 ;  /* 0x0000000000017941 */ /* 0x000fea0003800000 */
.L_x_209:
        /* <DEDUP_REMOVED lines=10> */
.L_x_212:
[----:B------:R-:W-:Y:S05]  /*61b0*/  BSYNC B1 ;  /* 0x0000000000017941 */ /* 0x000fea0003800000 */
.L_x_211:
        /* <DEDUP_REMOVED lines=9> */
.L_x_214:
[----:B------:R-:W-:Y:S05]  /*6250*/  BSYNC B1 ;  /* 0x0000000000017941 */ /* 0x000fea0003800000 */
.L_x_213:
        /* <DEDUP_REMOVED lines=9> */
.L_x_216:
[----:B------:R-:W-:Y:S05]  /*62f0*/  BSYNC B1 ;  /* 0x0000000000017941 */ /* 0x000fea0003800000 */
.L_x_215:
        /* <DEDUP_REMOVED lines=10> */
.L_x_218:
[----:B------:R-:W-:Y:S05]  /*63a0*/  BSYNC B1 ;  /* 0x0000000000017941 */ /* 0x000fea0003800000 */
.L_x_217:
        /* <DEDUP_REMOVED lines=10> */
.L_x_220:
[----:B------:R-:W-:Y:S05]  /*6450*/  BSYNC B1 ;  /* 0x0000000000017941 */ /* 0x000fea0003800000 */
.L_x_219:
        /* <DEDUP_REMOVED lines=9> */
.L_x_222:
[----:B------:R-:W-:Y:S05]  /*64f0*/  BSYNC B1 ;  /* 0x0000000000017941 */ /* 0x000fea0003800000 */
.L_x_221:
        /* <DEDUP_REMOVED lines=9> */
.L_x_224:
[----:B------:R-:W-:Y:S05]  /*6590*/  BSYNC B1 ;  /* 0x0000000000017941 */ /* 0x000fea0003800000 */
.L_x_223:
        /* <DEDUP_REMOVED lines=10> */
.L_x_226:
[----:B------:R-:W-:Y:S05]  /*6640*/  BSYNC B1 ;  /* 0x0000000000017941 */ /* 0x000fea0003800000 */
.L_x_225:
        /* <DEDUP_REMOVED lines=10> */
.L_x_228:
[----:B------:R-:W-:Y:S05]  /*66f0*/  BSYNC B1 ;  /* 0x0000000000017941 */ /* 0x000fea0003800000 */
.L_x_227:
        /* <DEDUP_REMOVED lines=9> */
.L_x_230:
[----:B------:R-:W-:Y:S05]  /*6790*/  BSYNC B1 ;  /* 0x0000000000017941 */ /* 0x000fea0003800000 */
.L_x_229:
        /* <DEDUP_REMOVED lines=9> */
.L_x_232:
[----:B------:R-:W-:Y:S05]  /*6830*/  BSYNC B1 ;  /* 0x0000000000017941 */ /* 0x000fea0003800000 */
.L_x_231:
        /* <DEDUP_REMOVED lines=10> */
.L_x_234:
[----:B------:R-:W-:Y:S05]  /*68e0*/  BSYNC B1 ;  /* 0x0000000000017941 */ /* 0x000fea0003800000 */
.L_x_233:
        /* <DEDUP_REMOVED lines=10> */
.L_x_236:
[----:B------:R-:W-:Y:S05]  /*6990*/  BSYNC B1 ;  /* 0x0000000000017941 */ /* 0x000fea0003800000 */
.L_x_235:
        /* <DEDUP_REMOVED lines=9> */
.L_x_238:
[----:B------:R-:W-:Y:S05]  /*6a30*/  BSYNC B1 ;  /* 0x0000000000017941 */ /* 0x000fea0003800000 */
.L_x_237:
        /* <DEDUP_REMOVED lines=9> */
.L_x_240:
[----:B------:R-:W-:Y:S05]  /*6ad0*/  BSYNC B1 ;  /* 0x0000000000017941 */ /* 0x000fea0003800000 */
.L_x_239:
        /* <DEDUP_REMOVED lines=10> */
.L_x_242:
[----:B------:R-:W-:Y:S05]  /*6b80*/  BSYNC B1 ;  /* 0x0000000000017941 */ /* 0x000fea0003800000 */
.L_x_241:
        /* <DEDUP_REMOVED lines=10> */
.L_x_244:
[----:B------:R-:W-:Y:S05]  /*6c30*/  BSYNC B1 ;  /* 0x0000000000017941 */ /* 0x000fea0003800000 */
.L_x_243:
        /* <DEDUP_REMOVED lines=9> */
.L_x_246:
[----:B------:R-:W-:Y:S05]  /*6cd0*/  BSYNC B1 ;  /* 0x0000000000017941 */ /* 0x000fea0003800000 */
.L_x_245:
        /* <DEDUP_REMOVED lines=9> */
.L_x_248:
[----:B------:R-:W-:Y:S05]  /*6d70*/  BSYNC B1 ;  /* 0x0000000000017941 */ /* 0x000fea0003800000 */
.L_x_247:
        /* <DEDUP_REMOVED lines=10> */
.L_x_250:
[----:B------:R-:W-:Y:S05]  /*6e20*/  BSYNC B1 ;  /* 0x0000000000017941 */ /* 0x000fea0003800000 */
.L_x_249:
        /* <DEDUP_REMOVED lines=10> */
.L_x_252:
[----:B------:R-:W-:Y:S05]  /*6ed0*/  BSYNC B1 ;  /* 0x0000000000017941 */ /* 0x000fea0003800000 */
.L_x_251:
        /* <DEDUP_REMOVED lines=9> */
.L_x_254:
[----:B------:R-:W-:Y:S05]  /*6f70*/  BSYNC B1 ;  /* 0x0000000000017941 */ /* 0x000fea0003800000 */
.L_x_253:
        /* <DEDUP_REMOVED lines=9> */
.L_x_256:
[----:B------:R-:W-:Y:S05]  /*7010*/  BSYNC B1 ;  /* 0x0000000000017941 */ /* 0x000fea0003800000 */
.L_x_255:
        /* <DEDUP_REMOVED lines=10> */
.L_x_258:
[----:B------:R-:W-:Y:S05]  /*70c0*/  BSYNC B1 ;  /* 0x0000000000017941 */ /* 0x000fea0003800000 */
.L_x_257:
        /* <DEDUP_REMOVED lines=10> */
.L_x_260:
[----:B------:R-:W-:Y:S05]  /*7170*/  BSYNC B1 ;  /* 0x0000000000017941 */ /* 0x000fea0003800000 */
.L_x_259:
        /* <DEDUP_REMOVED lines=9> */
.L_x_262:
[----:B------:R-:W-:Y:S05]  /*7210*/  BSYNC B1 ;  /* 0x0000000000017941 */ /* 0x000fea0003800000 */
.L_x_261:
        /* <DEDUP_REMOVED lines=9> */
.L_x_264:
[----:B------:R-:W-:Y:S05]  /*72b0*/  BSYNC B1 ;  /* 0x0000000000017941 */ /* 0x000fea0003800000 */
.L_x_263:
        /* <DEDUP_REMOVED lines=10> */
.L_x_266:
[----:B------:R-:W-:Y:S05]  /*7360*/  BSYNC B1 ;  /* 0x0000000000017941 */ /* 0x000fea0003800000 */
.L_x_265:
        /* <DEDUP_REMOVED lines=10> */
.L_x_268:
[----:B------:R-:W-:Y:S05]  /*7410*/  BSYNC B1 ;  /* 0x0000000000017941 */ /* 0x000fea0003800000 */
.L_x_267:
        /* <DEDUP_REMOVED lines=9> */
.L_x_270:
[----:B------:R-:W-:Y:S05]  /*74b0*/  BSYNC B1 ;  /* 0x0000000000017941 */ /* 0x000fea0003800000 */
.L_x_269:
        /* <DEDUP_REMOVED lines=9> */
.L_x_272:
[----:B------:R-:W-:Y:S05]  /*7550*/  BSYNC B1 ;  /* 0x0000000000017941 */ /* 0x000fea0003800000 */
.L_x_271:
        /* <DEDUP_REMOVED lines=10> */
.L_x_274:
[----:B------:R-:W-:Y:S05]  /*7600*/  BSYNC B1 ;  /* 0x0000000000017941 */ /* 0x000fea0003800000 */
.L_x_273:
        /* <DEDUP_REMOVED lines=10> */
.L_x_276:
[----:B------:R-:W-:Y:S05]  /*76b0*/  BSYNC B1 ;  /* 0x0000000000017941 */ /* 0x000fea0003800000 */
.L_x_275:
        /* <DEDUP_REMOVED lines=9> */
.L_x_278:
[----:B------:R-:W-:Y:S05]  /*7750*/  BSYNC B1 ;  /* 0x0000000000017941 */ /* 0x000fea0003800000 */
.L_x_277:
        /* <DEDUP_REMOVED lines=9> */
.L_x_280:
[----:B------:R-:W-:Y:S05]  /*77f0*/  BSYNC B1 ;  /* 0x0000000000017941 */ /* 0x000fea0003800000 */
.L_x_279:
        /* <DEDUP_REMOVED lines=10> */
.L_x_282:
[----:B------:R-:W-:Y:S05]  /*78a0*/  BSYNC B1 ;  /* 0x0000000000017941 */ /* 0x000fea0003800000 */
.L_x_281:
        /* <DEDUP_REMOVED lines=10> */
.L_x_284:
[----:B------:R-:W-:Y:S05]  /*7950*/  BSYNC B1 ;  /* 0x0000000000017941 */ /* 0x000fea0003800000 */
.L_x_283:
        /* <DEDUP_REMOVED lines=9> */
.L_x_286:
[----:B------:R-:W-:Y:S05]  /*79f0*/  BSYNC B1 ;  /* 0x0000000000017941 */ /* 0x000fea0003800000 */
.L_x_285:
[----:B-----5:R-:W-:Y:S01]  /*7a00*/  LOP3.LUT R3, R18, 0xffffe000, RZ, 0xc0, !PT ;  /* 0xffffe00012037812 */ /* 0x020fe200078ec0ff */
[----:B0-----:R-:W-:Y:S01]  /*7a10*/  @P1 IMAD.MOV.U32 R4, RZ, RZ, R10 ;  /* 0x000000ffff041224 */ /* 0x001fe200078e000a */
[----:B------:R-:W-:Y:S01]  /*7a20*/  ISETP.GT.AND P0, PT, R2, 0x8, P0 ;  /* 0x000000080200780c */ /* 0x000fe20000704270 */
[----:B------:R-:W-:Y:S01]  /*7a30*/  @P1 IMAD.MOV.U32 R5, RZ, RZ, R11 ;  /* 0x000000ffff051224 */ /* 0x000fe200078e000b */
[----:B------:R-:W-:Y:S01]  /*7a40*/  BSSY B1, `(.L_x_287) ;  /* 0x0000007000017945 */ /* 0x000fe20003800000 */
[----:B------:R-:W-:-:S04]  /*7a50*/  FMUL R3, R3, R22 ;  /* 0x0000001603037220 */ /* 0x000fc80000400000 */
[----:B------:R-:W-:-:S05]  /*7a60*/  FFMA R3, R150, R23, R3 ;  /* 0x0000001796037223 */ /* 0x000fca0000000003 */
[----:B------:R-:W-:-:S05]  /*7a70*/  F2FP.TF32.F32.PACK_B R3, R3 ;  /* 0x00000003ff03723e */ /* 0x000fca00024050ff */
[----:B------:R0:W-:Y:S01]  /*7a80*/  @P1 STG.E desc[UR50][R4.64+0x3e0], R3 ;  /* 0x0003e00304001986 */ /* 0x0001e2000c101932 */
[----:B------:R-:W-:Y:S05]  /*7a90*/  @!P0 BRA `(.L_x_288) ;  /* 0x0000000000048947 */ /* 0x000fea0003800000 */
[----:B------:R0:W5:Y:S02]  /*7aa0*/  LDG.E.LTC128B R18, desc[UR50][R8.64+0x3e4] ;  /* 0x0003e43208127981 */ /* 0x000164000c1e1920 */
.L_x_288:
[----:B------:R-:W-:Y:S05]  /*7ab0*/  BSYNC B1 ;  /* 0x0000000000017941 */ /* 0x000fea0003800000 */
.L_x_287:
[----:B------:R-:W-:Y:S05]  /*7ac0*/  @!P0 BRA `(.L_x_289) ;  /* 0x0000002400488947 */ /* 0x000fea0003800000 */
[----:B0----5:R-:W-:-:S05]  /*7ad0*/  LOP3.LUT R3, R18, 0xffffe000, RZ, 0xc0, !PT ;  /* 0xffffe00012037812 */ /* 0x021fca00078ec0ff */
[----:B------:R-:W-:-:S04]  /*7ae0*/  FMUL R0, R3, R22 ;  /* 0x0000001603007220 */ /* 0x000fc80000400000 */
[----:B------:R-:W-:-:S05]  /*7af0*/  FFMA R151, R151, R23, R0 ;  /* 0x0000001797977223 */ /* 0x000fca0000000000 */
[----:B------:R-:W-:-:S05]  /*7b00*/  F2FP.TF32.F32.PACK_B R151, R151 ;  /* 0x00000097ff97723e */ /* 0x000fca00024050ff */
[----:B------:R0:W-:Y:S01]  /*7b10*/  STG.E desc[UR50][R10.64+0x3e4], R151 ;  /* 0x0003e4970a007986 */ /* 0x0001e2000c101932 */
[----:B------:R-:W-:Y:S05]  /*7b20*/  BRA `(.L_x_289) ;  /* 0x0000002400307947 */ /* 0x000fea0003800000 */
.L_x_36:
[----:B------:R-:W-:Y:S01]  /*7b30*/  ISETP.GT.AND P3, PT, R0, 0x1, PT ;  /* 0x000000010000780c */ /* 0x000fe20003f64270 */
[----:B------:R-:W-:Y:S01]  /*7b40*/  ULDC.64 UR4, c[0x0][0x5c0] ;  /* 0x0001700000047ab9 */ /* 0x000fe20000000a00 */
[-C--:B------:R-:W-:Y:S01]  /*7b50*/  FMUL R3, R24, R23.reuse ;  /* 0x0000001718037220 */ /* 0x080fe20000400000 */
[----:B------:R-:W-:Y:S01]  /*7b60*/  LEA R4, P4, R164, UR4, 0x2 ;  /* 0x00000004a4047c11 */ /* 0x000fe2000f8810ff */
[-C--:B------:R-:W-:Y:S01]  /*7b70*/  FMUL R25, R25, R23.reuse ;  /* 0x0000001719197220 */ /* 0x080fe20000400000 */
[----:B------:R-:W-:Y:S01]  /*7b80*/  ISETP.GT.AND P0, PT, R2, RZ, P3 ;  /* 0x000000ff0200720c */ /* 0x000fe20001f04270 */
[-C--:B------:R-:W-:Y:S01]  /*7b90*/  FMUL R9, R26, R23.reuse ;  /* 0x000000171a097220 */ /* 0x080fe20000400000 */
[----:B------:R-:W-:Y:S01]  /*7ba0*/  LEA.HI.X R5, R164, UR5, R173, 0x2, P4 ;  /* 0x00000005a4057c11 */ /* 0x000fe2000a0f14ad */
[----:B------:R-:W-:Y:S01]  /*7bb0*/  FMUL R27, R27, R23 ;  /* 0x000000171b1b7220 */ /* 0x000fe20000400000 */
[----:B------:R-:W-:Y:S01]  /*7bc0*/  F2FP.TF32.F32.PACK_B R3, R3 ;  /* 0x00000003ff03723e */ /* 0x000fe200024050ff */
[----:B------:R-:W-:Y:S01]  /*7bd0*/  FMUL R29, R29, R23 ;  /* 0x000000171d1d7220 */ /* 0x000fe20000400000 */
[----:B------:R-:W-:Y:S01]  /*7be0*/  F2FP.TF32.F32.PACK_B R25, R25 ;  /* 0x00000019ff19723e */ /* 0x000fe200024050ff */
[-C--:B------:R-:W-:Y:S01]  /*7bf0*/  FMUL R31, R31, R23.reuse ;  /* 0x000000171f1f7220 */ /* 0x080fe20000400000 */
[C---:B------:R-:W-:Y:S01]  /*7c00*/  SHF.L.U64.HI R11, R10.reuse, 0x5, R11 ;  /* 0x000000050a0b7819 */ /* 0x040fe2000001020b */
[----:B------:R0:W-:Y:S01]  /*7c10*/  @P2 STG.E desc[UR50][R4.64], R3 ;  /* 0x0000000304002986 */ /* 0x0001e2000c101932 */
[----:B------:R-:W-:Y:S01]  /*7c20*/  LEA R6, P4, R10, R4, 0x5 ;  /* 0x000000040a067211 */ /* 0x000fe200078828ff */
[-C--:B------:R-:W-:Y:S01]  /*7c30*/  FMUL R33, R33, R23.reuse ;  /* 0x0000001721217220 */ /* 0x080fe20000400000 */
[----:B------:R-:W-:Y:S01]  /*7c40*/  ISETP.GT.AND P1, PT, R2, 0x8, P1 ;  /* 0x000000080200780c */ /* 0x000fe20000f24270 */
[----:B------:R-:W-:Y:S01]  /*7c50*/  @P0 STG.E desc[UR50][R4.64+0x4], R25 ;  /* 0x0000041904000986 */ /* 0x000fe2000c101932 */
[----:B------:R-:W-:Y:S01]  /*7c60*/  ISETP.GT.AND P2, PT, R0, 0x8, PT ;  /* 0x000000080000780c */ /* 0x000fe20003f44270 */
[----:B------:R-:W-:Y:S01]  /*7c70*/  IMAD.X R7, R11, 0x1, R5, P4 ;  /* 0x000000010b077824 */ /* 0x000fe200020e0605 */
[----:B------:R-:W-:Y:S01]  /*7c80*/  ISETP.GT.AND P3, PT, R2, 0x8, P3 ;  /* 0x000000080200780c */ /* 0x000fe20001f64270 */
[-C--:B------:R-:W-:Y:S01]  /*7c90*/  FMUL R11, R32, R23.reuse ;  /* 0x00000017200b7220 */ /* 0x080fe20000400000 */
[----:B------:R-:W-:Y:S01]  /*7ca0*/  ISETP.GT.AND P0, PT, R0, 0x9, PT ;  /* 0x000000090000780c */ /* 0x000fe20003f04270 */
[-C--:B------:R-:W-:Y:S01]  /*7cb0*/  FMUL R35, R35, R23.reuse ;  /* 0x0000001723237220 */ /* 0x080fe20000400000 */
[----:B------:R-:W-:Y:S01]  /*7cc0*/  ISETP.GT.AND P5, PT, R2, RZ, P2 ;  /* 0x000000ff0200720c */ /* 0x000fe200017a4270 */
[-C--:B0-----:R-:W-:Y:S01]  /*7cd0*/  FMUL R3, R28, R23.reuse ;  /* 0x000000171c037220 */ /* 0x081fe20000400000 */
[----:B------:R-:W-:Y:S01]  /*7ce0*/  ISETP.GT.AND P4, PT, R2, RZ, P0 ;  /* 0x000000ff0200720c */ /* 0x000fe20000784270 */
[----:B------:R-:W-:Y:S01]  /*7cf0*/  FMUL R37, R37, R23 ;  /* 0x0000001725257220 */ /* 0x000fe20000400000 */
[----:B------:R-:W-:Y:S01]  /*7d00*/  F2FP.TF32.F32.PACK_B R9, R9 ;  /* 0x00000009ff09723e */ /* 0x000fe200024050ff */
[----:B------:R-:W-:Y:S01]  /*7d10*/  FMUL R39, R39, R23 ;  /* 0x0000001727277220 */ /* 0x000fe20000400000 */
[----:B------:R-:W-:Y:S01]  /*7d20*/  F2FP.TF32.F32.PACK_B R27, R27 ;  /* 0x0000001bff1b723e */ /* 0x000fe200024050ff */
[----:B------:R-:W-:Y:S01]  /*7d30*/  FMUL R41, R41, R23 ;  /* 0x0000001729297220 */ /* 0x000fe20000400000 */
[----:B------:R-:W-:Y:S01]  /*7d40*/  F2FP.TF32.F32.PACK_B R3, R3 ;  /* 0x00000003ff03723e */ /* 0x000fe200024050ff */
[----:B------:R0:W-:Y:S01]  /*7d50*/  @P1 STG.E desc[UR50][R6.64], R9 ;  /* 0x0000000906001986 */ /* 0x0001e2000c101932 */
[----:B------:R-:W-:Y:S01]  /*7d60*/  F2FP.TF32.F32.PACK_B R29, R29 ;  /* 0x0000001dff1d723e */ /* 0x000fe200024050ff */
[-C--:B------:R-:W-:Y:S01]  /*7d70*/  FMUL R43, R43, R23.reuse ;  /* 0x000000172b2b7220 */ /* 0x080fe20000400000 */
[C---:B------:R-:W-:Y:S01]  /*7d80*/  ISETP.GT.AND P1, PT, R0.reuse, 0x10, PT ;  /* 0x000000100000780c */ /* 0x040fe20003f24270 */
[----:B------:R-:W-:Y:S01]  /*7d90*/  @P3 STG.E desc[UR50][R6.64+0x4], R27 ;  /* 0x0000041b06003986 */ /* 0x000fe2000c101932 */
[----:B------:R-:W-:Y:S01]  /*7da0*/  ISETP.GT.AND P3, PT, R0, 0x11, PT ;  /* 0x000000110000780c */ /* 0x000fe20003f64270 */
[-C--:B------:R-:W-:Y:S01]  /*7db0*/  FMUL R45, R45, R23.reuse ;  /* 0x000000172d2d7220 */ /* 0x080fe20000400000 */
[C---:B------:R-:W-:Y:S01]  /*7dc0*/  ISETP.GT.AND P2, PT, R2.reuse, 0x8, P2 ;  /* 0x000000080200780c */ /* 0x040fe20001744270 */
[----:B------:R1:W-:Y:S01]  /*7dd0*/  @P5 STG.E desc[UR50][R4.64+0x20], R3 ;  /* 0x0000200304005986 */ /* 0x0003e2000c101932 */
[C---:B------:R-:W-:Y:S01]  /*7de0*/  ISETP.GT.AND P0, PT, R2.reuse, 0x8, P0 ;  /* 0x000000080200780c */ /* 0x040fe20000704270 */
[-C--:B------:R-:W-:Y:S01]  /*7df0*/  FMUL R47, R47, R23.reuse ;  /* 0x000000172f2f7220 */ /* 0x080fe20000400000 */
[----:B------:R-:W-:Y:S01]  /*7e00*/  ISETP.GT.AND P5, PT, R2, RZ, P1 ;  /* 0x000000ff0200720c */ /* 0x000fe20000fa4270 */
[----:B------:R-:W-:Y:S01]  /*7e10*/  @P4 STG.E desc[UR50][R4.64+0x24], R29 ;  /* 0x0000241d04004986 */ /* 0x000fe2000c101932 */
        /* <DEDUP_REMOVED lines=8> */
[----:B-1----:R-:W-:Y:S01]  /*7ea0*/  FMUL R3, R34, R23 ;  /* 0x0000001722037220 */ /* 0x002fe20000400000 */
[----:B------:R-:W-:Y:S01]  /*7eb0*/  F2FP.TF32.F32.PACK_B R33, R33 ;  /* 0x00000021ff21723e */ /* 0x000fe200024050ff */
[----:B------:R0:W-:Y:S01]  /*7ec0*/  @P2 STG.E desc[UR50][R6.64+0x20], R9 ;  /* 0x0000200906002986 */ /* 0x0001e2000c101932 */
[----:B------:R-:W-:Y:S01]  /*7ed0*/  ISETP.GT.AND P1, PT, R2, 0x8, P1 ;  /* 0x000000080200780c */ /* 0x000fe20000f24270 */
[-C--:B------:R-:W-:Y:S01]  /*7ee0*/  FMUL R55, R55, R23.reuse ;  /* 0x0000001737377220 */ /* 0x080fe20000400000 */
[C---:B------:R-:W-:Y:S01]  /*7ef0*/  ISETP.GT.AND P2, PT, R0.reuse, 0x19, PT ;  /* 0x000000190000780c */ /* 0x040fe20003f44270 */
[----:B------:R-:W-:Y:S01]  /*7f00*/  @P0 STG.E desc[UR50][R6.64+0x24], R31 ;  /* 0x0000241f06000986 */ /* 0x000fe2000c101932 */
[----:B------:R-:W-:Y:S01]  /*7f10*/  ISETP.GT.AND P0, PT, R0, 0x18, PT ;  /* 0x000000180000780c */ /* 0x000fe20003f04270 */
[----:B------:R-:W-:Y:S01]  /*7f20*/  FMUL R57, R57, R23 ;  /* 0x0000001739397220 */ /* 0x000fe20000400000 */
[----:B------:R-:W-:Y:S01]  /*7f30*/  F2FP.TF32.F32.PACK_B R3, R3 ;  /* 0x00000003ff03723e */ /* 0x000fe200024050ff */
[----:B------:R1:W-:Y:S01]  /*7f40*/  @P5 STG.E desc[UR50][R4.64+0x40], R11 ;  /* 0x0000400b04005986 */ /* 0x0003e2000c101932 */
[C---:B------:R-:W-:Y:S01]  /*7f50*/  ISETP.GT.AND P5, PT, R2.reuse, RZ, P0 ;  /* 0x000000ff0200720c */ /* 0x040fe200007a4270 */
[----:B------:R-:W-:Y:S01]  /*7f60*/  FMUL R59, R59, R23 ;  /* 0x000000173b3b7220 */ /* 0x000fe20000400000 */
[----:B------:R-:W-:Y:S01]  /*7f70*/  F2FP.TF32.F32.PACK_B R35, R35 ;  /* 0x00000023ff23723e */ /* 0x000fe200024050ff */
[----:B------:R-:W-:Y:S01]  /*7f80*/  @P4 STG.E desc[UR50][R4.64+0x44], R33 ;  /* 0x0000442104004986 */ /* 0x000fe2000c101932 */
[----:B------:R-:W-:Y:S01]  /*7f90*/  ISETP.GT.AND P4, PT, R2, 0x8, P3 ;  /* 0x000000080200780c */ /* 0x000fe20001f84270 */
[----:B0-----:R-:W-:Y:S01]  /*7fa0*/  FMUL R9, R36, R23 ;  /* 0x0000001724097220 */ /* 0x001fe20000400000 */
[----:B------:R-:W-:Y:S01]  /*7fb0*/  ISETP.GT.AND P3, PT, R2, RZ, P2 ;  /* 0x000000ff0200720c */ /* 0x000fe20001764270 */
[----:B------:R0:W-:Y:S01]  /*7fc0*/  @P1 STG.E desc[UR50][R6.64+0x40], R3 ;  /* 0x0000400306001986 */ /* 0x0001e2000c101932 */
[----:B------:R-:W-:Y:S01]  /*7fd0*/  F2FP.TF32.F32.PACK_B R37, R37 ;  /* 0x00000025ff25723e */ /* 0x000fe200024050ff */
[----:B------:R-:W-:Y:S01]  /*7fe0*/  FMUL R61, R61, R23 ;  /* 0x000000173d3d7220 */ /* 0x000fe20000400000 */
[----:B------:R-:W-:Y:S01]  /*7ff0*/  F2FP.TF32.F32.PACK_B R9, R9 ;  /* 0x00000009ff09723e */ /* 0x000fe200024050ff */
[-C--:B-1----:R-:W-:Y:S01]  /*8000*/  FMUL R11, R40, R23.reuse ;  /* 0x00000017280b7220 */ /* 0x082fe20000400000 */
[----:B------:R-:W-:Y:S01]  /*8010*/  ISETP.GT.AND P1, PT, R0, 0x20, PT ;  /* 0x000000200000780c */ /* 0x000fe20003f24270 */
[-C--:B------:R-:W-:Y:S01]  /*8020*/  FMUL R63, R63, R23.reuse ;  /* 0x000000173f3f7220 */ /* 0x080fe20000400000 */
[C---:B------:R-:W-:Y:S01]  /*8030*/  ISETP.GT.AND P0, PT, R2.reuse, 0x8, P0 ;  /* 0x000000080200780c */ /* 0x040fe20000704270 */
[----:B------:R-:W-:Y:S01]  /*8040*/  FMUL R65, R65, R23 ;  /* 0x0000001741417220 */ /* 0x000fe20000400000 */
[----:B------:R-:W-:Y:S01]  /*8050*/  F2FP.TF32.F32.PACK_B R39, R39 ;  /* 0x00000027ff27723e */ /* 0x000fe200024050ff */
[----:B------:R-:W-:Y:S01]  /*8060*/  @P4 STG.E desc[UR50][R6.64+0x44], R35 ;  /* 0x0000442306004986 */ /* 0x000fe2000c101932 */
[----:B------:R-:W-:Y:S01]  /*8070*/  ISETP.GT.AND P4, PT, R2, 0x8, P2 ;  /* 0x000000080200780c */ /* 0x000fe20001784270 */
[-C--:B0-----:R-:W-:Y:S01]  /*8080*/  FMUL R3, R38, R23.reuse ;  /* 0x0000001726037220 */ /* 0x081fe20000400000 */
[----:B------:R-:W-:Y:S01]  /*8090*/  ISETP.GT.AND P2, PT, R0, 0x21, PT ;  /* 0x000000210000780c */ /* 0x000fe20003f44270 */
[----:B------:R0:W-:Y:S01]  /*80a0*/  @P5 STG.E desc[UR50][R4.64+0x60], R9 ;  /* 0x0000600904005986 */ /* 0x0001e2000c101932 */
[C---:B------:R-:W-:Y:S01]  /*80b0*/  ISETP.GT.AND P5, PT, R2.reuse, RZ, P1 ;  /* 0x000000ff0200720c */ /* 0x040fe20000fa4270 */
[----:B------:R-:W-:Y:S01]  /*80c0*/  FMUL R67, R67, R23 ;  /* 0x0000001743437220 */ /* 0x000fe20000400000 */
[----:B------:R-:W-:Y:S01]  /*80d0*/  F2FP.TF32.F32.PACK_B R3, R3 ;  /* 0x00000003ff03723e */ /* 0x000fe200024050ff */
[----:B------:R-:W-:Y:S01]  /*80e0*/  @P3 STG.E desc[UR50][R4.64+0x64], R37 ;  /* 0x0000642504003986 */ /* 0x000fe2000c101932 */
[----:B------:R-:W-:Y:S01]  /*80f0*/  ISETP.GT.AND P3, PT, R2, RZ, P2 ;  /* 0x000000ff0200720c */ /* 0x000fe20001764270 */
[----:B------:R-:W-:Y:S01]  /*8100*/  FMUL R69, R69, R23 ;  /* 0x0000001745457220 */ /* 0x000fe20000400000 */
[----:B------:R-:W-:Y:S01]  /*8110*/  F2FP.TF32.F32.PACK_B R11, R11 ;  /* 0x0000000bff0b723e */ /* 0x000fe200024050ff */
[----:B------:R1:W-:Y:S01]  /*8120*/  @P0 STG.E desc[UR50][R6.64+0x60], R3 ;  /* 0x0000600306000986 */ /* 0x0003e2000c101932 */
[----:B------:R-:W-:Y:S01]  /*8130*/  F2FP.TF32.F32.PACK_B R41, R41 ;  /* 0x00000029ff29723e */ /* 0x000fe200024050ff */
[-C--:B------:R-:W-:Y:S01]  /*8140*/  FMUL R71, R71, R23.reuse ;  /* 0x0000001747477220 */ /* 0x080fe20000400000 */
[----:B------:R-:W-:Y:S01]  /*8150*/  ISETP.GT.AND P0, PT, R0, 0x28, PT ;  /* 0x000000280000780c */ /* 0x000fe20003f04270 */
[----:B------:R-:W-:Y:S01]  /*8160*/  @P4 STG.E desc[UR50][R6.64+0x64], R39 ;  /* 0x0000642706004986 */ /* 0x000fe2000c101932 */
[----:B------:R-:W-:Y:S01]  /*8170*/  ISETP.GT.AND P1, PT, R2, 0x8, P1 ;  /* 0x000000080200780c */ /* 0x000fe20000f24270 */
[-C--:B0-----:R-:W-:Y:S01]  /*8180*/  FMUL R9, R44, R23.reuse ;  /* 0x000000172c097220 */ /* 0x081fe20000400000 */
[----:B------:R-:W-:Y:S01]  /*8190*/  ISETP.GT.AND P4, PT, R2, 0x8, P2 ;  /* 0x000000080200780c */ /* 0x000fe20001784270 */
[----:B------:R0:W-:Y:S01]  /*81a0*/  @P5 STG.E desc[UR50][R4.64+0x80], R11 ;  /* 0x0000800b04005986 */ /* 0x0001e2000c101932 */
[----:B------:R-:W-:Y:S01]  /*81b0*/  ISETP.GT.AND P2, PT, R0, 0x29, PT ;  /* 0x000000290000780c */ /* 0x000fe20003f44270 */
[-C--:B------:R-:W-:Y:S01]  /*81c0*/  FMUL R73, R73, R23.reuse ;  /* 0x0000001749497220 */ /* 0x080fe20000400000 */
[----:B------:R-:W-:Y:S01]  /*81d0*/  ISETP.GT.AND P5, PT, R2, RZ, P0 ;  /* 0x000000ff0200720c */ /* 0x000fe200007a4270 */
[-C--:B-1----:R-:W-:Y:S01]  /*81e0*/  FMUL R3, R42, R23.reuse ;  /* 0x000000172a037220 */ /* 0x082fe20000400000 */
[----:B------:R-:W-:Y:S01]  /*81f0*/  @P3 STG.E desc[UR50][R4.64+0x84], R41 ;  /* 0x0000842904003986 */ /* 0x000fe2000c101932 */
[----:B------:R-:W-:Y:S01]  /*8200*/  ISETP.GT.AND P3, PT, R2, RZ, P2 ;  /* 0x000000ff0200720c */ /* 0x000fe20001764270 */
[----:B------:R-:W-:Y:S01]  /*8210*/  FMUL R75, R75, R23 ;  /* 0x000000174b4b7220 */ /* 0x000fe20000400000 */
[----:B------:R-:W-:Y:S01]  /*8220*/  F2FP.TF32.F32.PACK_B R43, R43 ;  /* 0x0000002bff2b723e */ /* 0x000fe200024050ff */
[----:B------:R-:W-:Y:S01]  /*8230*/  FMUL R77, R77, R23 ;  /* 0x000000174d4d7220 */ /* 0x000fe20000400000 */
[----:B------:R-:W-:Y:S01]  /*8240*/  F2FP.TF32.F32.PACK_B R3, R3 ;  /* 0x00000003ff03723e */ /* 0x000fe200024050ff */
[----:B------:R-:W-:Y:S01]  /*8250*/  FMUL R79, R79, R23 ;  /* 0x000000174f4f7220 */ /* 0x000fe20000400000 */
[----:B------:R-:W-:Y:S01]  /*8260*/  F2FP.TF32.F32.PACK_B R9, R9 ;  /* 0x00000009ff09723e */ /* 0x000fe200024050ff */
[----:B0-----:R-:W-:Y:S01]  /*8270*/  FMUL R11, R48, R23 ;  /* 0x00000017300b7220 */ /* 0x001fe20000400000 */
[----:B------:R-:W-:Y:S01]  /*8280*/  F2FP.TF32.F32.PACK_B R45, R45 ;  /* 0x0000002dff2d723e */ /* 0x000fe200024050ff */
[----:B------:R0:W-:Y:S01]  /*8290*/  @P1 STG.E desc[UR50][R6.64+0x80], R3 ;  /* 0x0000800306001986 */ /* 0x0001e2000c101932 */
[----:B------:R-:W-:Y:S01]  /*82a0*/  ISETP.GT.AND P1, PT, R0, 0x30, PT ;  /* 0x000000300000780c */ /* 0x000fe20003f24270 */
[-C--:B------:R-:W-:Y:S01]  /*82b0*/  FMUL R81, R81, R23.reuse ;  /* 0x0000001751517220 */ /* 0x080fe20000400000 */
[C---:B------:R-:W-:Y:S01]  /*82c0*/  ISETP.GT.AND P0, PT, R2.reuse, 0x8, P0 ;  /* 0x000000080200780c */ /* 0x040fe20000704270 */
[----:B------:R-:W-:Y:S01]  /*82d0*/  @P4 STG.E desc[UR50][R6.64+0x84], R43 ;  /* 0x0000842b06004986 */ /* 0x000fe2000c101932 */
[----:B------:R-:W-:Y:S01]  /*82e0*/  ISETP.GT.AND P4, PT, R2, 0x8, P2 ;  /* 0x000000080200780c */ /* 0x000fe20001784270 */
[-C--:B------:R-:W-:Y:S01]  /*82f0*/  FMUL R83, R83, R23.reuse ;  /* 0x0000001753537220 */ /* 0x080fe20000400000 */
[----:B------:R-:W-:Y:S01]  /*8300*/  ISETP.GT.AND P2, PT, R0, 0x31, PT ;  /* 0x000000310000780c */ /* 0x000fe20003f44270 */
[----:B------:R1:W-:Y:S01]  /*8310*/  @P5 STG.E desc[UR50][R4.64+0xa0], R9 ;  /* 0x0000a00904005986 */ /* 0x0003e2000c101932 */
[----:B------:R-:W-:Y:S01]  /*8320*/  ISETP.GT.AND P5, PT, R2, RZ, P1 ;  /* 0x000000ff0200720c */ /* 0x000fe20000fa4270 */
[----:B------:R-:W-:Y:S01]  /*8330*/  FMUL R85, R85, R23 ;  /* 0x0000001755557220 */ /* 0x000fe20000400000 */
[----:B------:R-:W-:Y:S01]  /*8340*/  F2FP.TF32.F32.PACK_B R47, R47 ;  /* 0x0000002fff2f723e */ /* 0x000fe200024050ff */
[-C--:B0-----:R-:W-:Y:S01]  /*8350*/  FMUL R3, R46, R23.reuse ;  /* 0x000000172e037220 */ /* 0x081fe20000400000 */
        /* <DEDUP_REMOVED lines=8> */
[-C--:B-1----:R-:W-:Y:S01]  /*83e0*/  FMUL R9, R52, R23.reuse ;  /* 0x0000001734097220 */ /* 0x082fe20000400000 */
[----:B------:R-:W-:Y:S01]  /*83f0*/  ISETP.GT.AND P1, PT, R2, 0x8, P1 ;  /* 0x000000080200780c */ /* 0x000fe20000f24270 */
[----:B------:R0:W-:Y:S01]  /*8400*/  @P0 STG.E desc[UR50][R6.64+0xa0], R3 ;  /* 0x0000a00306000986 */ /* 0x0001e2000c101932 */
[----:B------:R-:W-:Y:S01]  /*8410*/  ISETP.GT.AND P0, PT, R0, 0x38, PT ;  /* 0x000000380000780c */ /* 0x000fe20003f04270 */
[----:B------:R-:W-:Y:S01]  /*8420*/  FMUL R93, R93, R23 ;  /* 0x000000175d5d7220 */ /* 0x000fe20000400000 */
[----:B------:R-:W-:Y:S01]  /*8430*/  F2FP.TF32.F32.PACK_B R51, R51 ;  /* 0x00000033ff33723e */ /* 0x000fe200024050ff */
        /* <DEDUP_REMOVED lines=10> */
[C---:B------:R-:W-:Y:S01]  /*84e0*/  ISETP.GT.AND P3, PT, R2.reuse, RZ, P2 ;  /* 0x000000ff0200720c */ /* 0x040fe20001764270 */
[----:B------:R-:W-:Y:S01]  /*84f0*/  FMUL R99, R99, R23 ;  /* 0x0000001763637220 */ /* 0x000fe20000400000 */
[----:B------:R-:W-:Y:S01]  /*8500*/  F2FP.TF32.F32.PACK_B R53, R53 ;  /* 0x00000035ff35723e */ /* 0x000fe200024050ff */
[----:B------:R-:W-:Y:S01]  /*8510*/  FMUL R101, R101, R23 ;  /* 0x0000001765657220 */ /* 0x000fe20000400000 */
[----:B------:R-:W-:Y:S01]  /*8520*/  F2FP.TF32.F32.PACK_B R3, R3 ;  /* 0x00000003ff03723e */ /* 0x000fe200024050ff */
[-C--:B------:R-:W-:Y:S01]  /*8530*/  FMUL R103, R103, R23.reuse ;  /* 0x0000001767677220 */ /* 0x080fe20000400000 */
[----:B------:R-:W-:Y:S01]  /*8540*/  ISETP.GT.AND P0, PT, R2, 0x8, P0 ;  /* 0x000000080200780c */ /* 0x000fe20000704270 */
[----:B-1----:R-:W-:Y:S01]  /*8550*/  FMUL R11, R56, R23 ;  /* 0x00000017380b7220 */ /* 0x002fe20000400000 */
[----:B------:R-:W-:Y:S01]  /*8560*/  F2FP.TF32.F32.PACK_B R55, R55 ;  /* 0x00000037ff37723e */ /* 0x000fe200024050ff */
        /* <DEDUP_REMOVED lines=15> */
[-C--:B------:R-:W-:Y:S01]  /*8660*/  FMUL R111, R111, R23.reuse ;  /* 0x000000176f6f7220 */ /* 0x080fe20000400000 */
[----:B------:R-:W-:Y:S01]  /*8670*/  ISETP.GT.AND P1, PT, R2, 0x8, P1 ;  /* 0x000000080200780c */ /* 0x000fe20000f24270 */
[----:B------:R-:W-:Y:S01]  /*8680*/  FMUL R113, R113, R23 ;  /* 0x0000001771717220 */ /* 0x000fe20000400000 */
[----:B------:R-:W-:Y:S01]  /*8690*/  F2FP.TF32.F32.PACK_B R3, R3 ;  /* 0x00000003ff03723e */ /* 0x000fe200024050ff */
[-C--:B------:R-:W-:Y:S01]  /*86a0*/  FMUL R115, R115, R23.reuse ;  /* 0x0000001773737220 */ /* 0x080fe20000400000 */
[----:B-1----:R-:W-:Y:S01]  /*86b0*/  FMUL R9, R60, R23 ;  /* 0x000000173c097220 */ /* 0x002fe20000400000 */
[----:B------:R-:W-:Y:S01]  /*86c0*/  F2FP.TF32.F32.PACK_B R59, R59 ;  /* 0x0000003bff3b723e */ /* 0x000fe200024050ff */
[-C--:B------:R-:W-:Y:S01]  /*86d0*/  FMUL R117, R117, R23.reuse ;  /* 0x0000001775757220 */ /* 0x080fe20000400000 */
        /* <DEDUP_REMOVED lines=62> */
[----:B------:R-:W-:-:S02]  /*8ac0*/  ISETP.GT.AND P0, PT, R2, 0x8, P0 ;  /* 0x000000080200780c */ /* 0x000fc40000704270 */
[----:B------:R-:W-:Y:S01]  /*8ad0*/  F2FP.TF32.F32.PACK_B R3, R3 ;  /* 0x00000003ff03723e */ /* 0x000fe200024050ff */
[----:B-1----:R-:W-:Y:S01]  /*8ae0*/  FMUL R11, R72, R23 ;  /* 0x00000017480b7220 */ /* 0x002fe20000400000 */
[----:B------:R-:W-:-:S03]  /*8af0*/  F2FP.TF32.F32.PACK_B R71, R71 ;  /* 0x00000047ff47723e */ /* 0x000fc600024050ff */
[----:B------:R0:W-:Y:S01]  /*8b00*/  @P1 STG.E desc[UR50][R6.64+0x140], R3 ;  /* 0x0001400306001986 */ /* 0x0001e2000c101932 */
[----:B------:R-:W-:Y:S02]  /*8b10*/  ISETP.GT.AND P1, PT, R0, 0x60, PT ;  /* 0x000000600000780c */ /* 0x000fe40003f24270 */
[----:B------:R-:W-:Y:S01]  /*8b20*/  F2FP.TF32.F32.PACK_B R11, R11 ;  /* 0x0000000bff0b723e */ /* 0x000fe200024050ff */
[----:B------:R-:W-:Y:S01]  /*8b30*/  @P4 STG.E desc[UR50][R6.64+0x144], R67 ;  /* 0x0001444306004986 */ /* 0x000fe2000c101932 */
[----:B------:R-:W-:Y:S02]  /*8b40*/  ISETP.GT.AND P4, PT, R2, 0x8, P2 ;  /* 0x000000080200780c */ /* 0x000fe40001784270 */
[----:B------:R-:W-:Y:S01]  /*8b50*/  ISETP.GT.AND P2, PT, R0, 0x61, PT ;  /* 0x000000610000780c */ /* 0x000fe20003f44270 */
[----:B------:R1:W-:Y:S01]  /*8b60*/  @P5 STG.E desc[UR50][R4.64+0x160], R9 ;  /* 0x0001600904005986 */ /* 0x0003e2000c101932 */
[----:B------:R-:W-:Y:S02]  /*8b70*/  ISETP.GT.AND P5, PT, R2, RZ, P1 ;  /* 0x000000ff0200720c */ /* 0x000fe40000fa4270 */
[----:B------:R-:W-:Y:S01]  /*8b80*/  F2FP.TF32.F32.PACK_B R73, R73 ;  /* 0x00000049ff49723e */ /* 0x000fe200024050ff */
[----:B0-----:R-:W-:Y:S01]  /*8b90*/  FMUL R3, R70, R23 ;  /* 0x0000001746037220 */ /* 0x001fe20000400000 */
[----:B------:R-:W-:Y:S01]  /*8ba0*/  @P3 STG.E desc[UR50][R4.64+0x164], R69 ;  /* 0x0001644504003986 */ /* 0x000fe2000c101932 */
[----:B------:R-:W-:-:S02]  /*8bb0*/  ISETP.GT.AND P3, PT, R2, RZ, P2 ;  /* 0x000000ff0200720c */ /* 0x000fc40001764270 */
[----:B------:R-:W-:Y:S02]  /*8bc0*/  ISETP.GT.AND P1, PT, R2, 0x8, P1 ;  /* 0x000000080200780c */ /* 0x000fe40000f24270 */
        /* <DEDUP_REMOVED lines=252> */
[----:B------:R-:W-:Y:S01]  /*9b90*/  @P3 STG.E desc[UR50][R4.64+0x364], R133 ;  /* 0x0003648504003986 */ /* 0x000fe2000c101932 */
[----:B0-----:R-:W-:Y:S01]  /*9ba0*/  FMUL R3, R134, R23 ;  /* 0x0000001786037220 */ /* 0x001fe20000400000 */
[----:B------:R-:W-:-:S02]  /*9bb0*/  ISETP.GT.AND P3, PT, R2, RZ, P2 ;  /* 0x000000ff0200720c */ /* 0x000fc40001764270 */
[----:B------:R-:W-:Y:S02]  /*9bc0*/  ISETP.GT.AND P1, PT, R2, 0x8, P1 ;  /* 0x000000080200780c */ /* 0x000fe40000f24270 */
[----:B------:R-:W-:Y:S01]  /*9bd0*/  F2FP.TF32.F32.PACK_B R3, R3 ;  /* 0x00000003ff03723e */ /* 0x000fe200024050ff */
[----:B-1----:R-:W-:Y:S01]  /*9be0*/  FMUL R9, R140, R23 ;  /* 0x000000178c097220 */ /* 0x002fe20000400000 */
[----:B------:R-:W-:-:S03]  /*9bf0*/  F2FP.TF32.F32.PACK_B R139, R139 ;  /* 0x0000008bff8b723e */ /* 0x000fc600024050ff */
[----:B------:R0:W-:Y:S01]  /*9c00*/  @P0 STG.E desc[UR50][R6.64+0x360], R3 ;  /* 0x0003600306000986 */ /* 0x0001e2000c101932 */
[----:B------:R-:W-:Y:S02]  /*9c10*/  F2FP.TF32.F32.PACK_B R141, R141 ;  /* 0x0000008dff8d723e */ /* 0x000fe400024050ff */
[----:B------:R-:W-:Y:S01]  /*9c20*/  F2FP.TF32.F32.PACK_B R9, R9 ;  /* 0x00000009ff09723e */ /* 0x000fe200024050ff */
[----:B------:R-:W-:Y:S01]  /*9c30*/  @P4 STG.E desc[UR50][R6.64+0x364], R135 ;  /* 0x0003648706004986 */ /* 0x000fe2000c101932 */
[C---:B------:R-:W-:Y:S02]  /*9c40*/  ISETP.GT.AND P4, PT, R0.reuse, 0xe8, PT ;  /* 0x000000e80000780c */ /* 0x040fe40003f84270 */
[----:B------:R-:W-:Y:S01]  /*9c50*/  F2FP.TF32.F32.PACK_B R143, R143 ;  /* 0x0000008fff8f723e */ /* 0x000fe200024050ff */
[----:B------:R1:W-:Y:S01]  /*9c60*/  @P5 STG.E desc[UR50][R4.64+0x380], R11 ;  /* 0x0003800b04005986 */ /* 0x0003e2000c101932 */
[----:B------:R-:W-:Y:S02]  /*9c70*/  ISETP.GT.AND P5, PT, R0, 0xe9, PT ;  /* 0x000000e90000780c */ /* 0x000fe40003fa4270 */
[----:B------:R-:W-:Y:S01]  /*9c80*/  F2FP.TF32.F32.PACK_B R145, R145 ;  /* 0x00000091ff91723e */ /* 0x000fe200024050ff */
[----:B------:R-:W-:Y:S01]  /*9c90*/  @P3 STG.E desc[UR50][R4.64+0x384], R137 ;  /* 0x0003848904003986 */ /* 0x000fe2000c101932 */
[----:B------:R-:W-:Y:S01]  /*9ca0*/  ISETP.GT.AND P3, PT, R2, 0x8, P2 ;  /* 0x000000080200780c */ /* 0x000fe20001764270 */
[----:B0-----:R-:W-:Y:S01]  /*9cb0*/  FMUL R3, R138, R23 ;  /* 0x000000178a037220 */ /* 0x001fe20000400000 */
[----:B------:R-:W-:-:S02]  /*9cc0*/  ISETP.GT.AND P2, PT, R2, RZ, P4 ;  /* 0x000000ff0200720c */ /* 0x000fc40002744270 */
[C---:B------:R-:W-:Y:S02]  /*9cd0*/  ISETP.GT.AND P0, PT, R2.reuse, RZ, P5 ;  /* 0x000000ff0200720c */ /* 0x040fe40002f04270 */
[----:B------:R-:W-:Y:S01]  /*9ce0*/  ISETP.GT.AND P4, PT, R2, 0x8, P4 ;  /* 0x000000080200780c */ /* 0x000fe20002784270 */
[----:B-1----:R-:W-:Y:S01]  /*9cf0*/  FMUL R11, R142, R23 ;  /* 0x000000178e0b7220 */ /* 0x002fe20000400000 */
[----:B------:R-:W-:Y:S02]  /*9d00*/  ISETP.GT.AND P5, PT, R2, 0x8, P5 ;  /* 0x000000080200780c */ /* 0x000fe40002fa4270 */
[----:B------:R-:W-:Y:S02]  /*9d10*/  F2FP.TF32.F32.PACK_B R3, R3 ;  /* 0x00000003ff03723e */ /* 0x000fe400024050ff */
[----:B------:R-:W-:Y:S02]  /*9d20*/  F2FP.TF32.F32.PACK_B R11, R11 ;  /* 0x0000000bff0b723e */ /* 0x000fe400024050ff */
[----:B------:R-:W-:Y:S01]  /*9d30*/  F2FP.TF32.F32.PACK_B R147, R147 ;  /* 0x00000093ff93723e */ /* 0x000fe200024050ff */
[----:B------:R0:W-:Y:S01]  /*9d40*/  @P1 STG.E desc[UR50][R6.64+0x380], R3 ;  /* 0x0003800306001986 */ /* 0x0001e2000c101932 */
[----:B------:R-:W-:-:S02]  /*9d50*/  ISETP.GT.AND P1, PT, R0, 0xf8, PT ;  /* 0x000000f80000780c */ /* 0x000fc40003f24270 */
        /* <DEDUP_REMOVED lines=8> */
[----:B0-----:R-:W-:Y:S01]  /*9de0*/  FMUL R3, R144, R23 ;  /* 0x0000001790037220 */ /* 0x001fe20000400000 */
[----:B------:R-:W-:-:S02]  /*9df0*/  ISETP.GT.AND P0, PT, R0, 0xf9, PT ;  /* 0x000000f90000780c */ /* 0x000fc40003f04270 */
[----:B------:R0:W-:Y:S01]  /*9e00*/  @P4 STG.E desc[UR50][R6.64+0x3a0], R11 ;  /* 0x0003a00b06004986 */ /* 0x0001e2000c101932 */
[C---:B------:R-:W-:Y:S02]  /*9e10*/  ISETP.GT.AND P4, PT, R2.reuse, RZ, P2 ;  /* 0x000000ff0200720c */ /* 0x040fe40001784270 */
[----:B------:R-:W-:Y:S01]  /*9e20*/  F2FP.TF32.F32.PACK_B R3, R3 ;  /* 0x00000003ff03723e */ /* 0x000fe200024050ff */
[----:B------:R-:W-:Y:S01]  /*9e30*/  @P5 STG.E desc[UR50][R6.64+0x3a4], R143 ;  /* 0x0003a48f06005986 */ /* 0x000fe2000c101932 */
[----:B------:R-:W-:Y:S01]  /*9e40*/  ISETP.GT.AND P5, PT, R2, RZ, P3 ;  /* 0x000000ff0200720c */ /* 0x000fe20001fa4270 */
[----:B-1----:R-:W-:Y:S01]  /*9e50*/  FMUL R9, R146, R23 ;  /* 0x0000001792097220 */ /* 0x002fe20000400000 */
[C---:B------:R-:W-:Y:S02]  /*9e60*/  ISETP.GT.AND P3, PT, R2.reuse, 0x8, P3 ;  /* 0x000000080200780c */ /* 0x040fe40001f64270 */
[----:B------:R-:W-:Y:S02]  /*9e70*/  ISETP.GT.AND P2, PT, R2, 0x8, P2 ;  /* 0x000000080200780c */ /* 0x000fe40001744270 */
[----:B------:R-:W-:Y:S01]  /*9e80*/  F2FP.TF32.F32.PACK_B R9, R9 ;  /* 0x00000009ff09723e */ /* 0x000fe200024050ff */
[----:B0-----:R-:W-:-:S05]  /*9e90*/  FMUL R11, R150, R23 ;  /* 0x00000017960b7220 */ /* 0x001fca0000400000 */
[----:B------:R-:W-:Y:S01]  /*9ea0*/  F2FP.TF32.F32.PACK_B R11, R11 ;  /* 0x0000000bff0b723e */ /* 0x000fe200024050ff */
[----:B------:R0:W-:Y:S01]  /*9eb0*/  @P5 STG.E desc[UR50][R4.64+0x3c0], R3 ;  /* 0x0003c00304005986 */ /* 0x0001e2000c101932 */
[C---:B------:R-:W-:Y:S02]  /*9ec0*/  ISETP.GT.AND P5, PT, R2.reuse, RZ, P1 ;  /* 0x000000ff0200720c */ /* 0x040fe40000fa4270 */
[C---:B------:R-:W-:Y:S01]  /*9ed0*/  ISETP.GT.AND P1, PT, R2.reuse, 0x8, P1 ;  /* 0x000000080200780c */ /* 0x040fe20000f24270 */
[----:B------:R-:W-:Y:S01]  /*9ee0*/  @P4 STG.E desc[UR50][R4.64+0x3c4], R145 ;  /* 0x0003c49104004986 */ /* 0x000fe2000c101932 */
[C---:B------:R-:W-:Y:S02]  /*9ef0*/  ISETP.GT.AND P4, PT, R2.reuse, RZ, P0 ;  /* 0x000000ff0200720c */ /* 0x040fe40000784270 */
[----:B------:R-:W-:Y:S01]  /*9f00*/  ISETP.GT.AND P0, PT, R2, 0x8, P0 ;  /* 0x000000080200780c */ /* 0x000fe20000704270 */
[----:B------:R-:W-:Y:S02]  /*9f10*/  @P3 IMAD.MOV.U32 R2, RZ, RZ, R6 ;  /* 0x000000ffff023224 */ /* 0x000fe400078e0006 */
[----:B0-----:R-:W-:-:S05]  /*9f20*/  @P3 IMAD.MOV.U32 R3, RZ, RZ, R7 ;  /* 0x000000ffff033224 */ /* 0x001fca00078e0007 */
[----:B------:R0:W-:Y:S02]  /*9f30*/  @P3 STG.E desc[UR50][R2.64+0x3c0], R9 ;  /* 0x0003c00902003986 */ /* 0x0001e4000c101932 */
[----:B0-----:R-:W-:Y:S02]  /*9f40*/  @P2 IMAD.MOV.U32 R2, RZ, RZ, R6 ;  /* 0x000000ffff022224 */ /* 0x001fe400078e0006 */
[----:B------:R-:W-:-:S05]  /*9f50*/  @P2 IMAD.MOV.U32 R3, RZ, RZ, R7 ;  /* 0x000000ffff032224 */ /* 0x000fca00078e0007 */
[----:B------:R0:W-:Y:S02]  /*9f60*/  @P2 STG.E desc[UR50][R2.64+0x3c4], R147 ;  /* 0x0003c49302002986 */ /* 0x0001e4000c101932 */
[----:B0-----:R-:W-:Y:S02]  /*9f70*/  @P5 IMAD.MOV.U32 R2, RZ, RZ, R4 ;  /* 0x000000ffff025224 */ /* 0x001fe400078e0004 */
[----:B------:R-:W-:-:S05]  /*9f80*/  @P5 IMAD.MOV.U32 R3, RZ, RZ, R5 ;  /* 0x000000ffff035224 */ /* 0x000fca00078e0005 */
[----:B------:R0:W-:Y:S04]  /*9f90*/  @P5 STG.E desc[UR50][R2.64+0x3e0], R13 ;  /* 0x0003e00d02005986 */ /* 0x0001e8000c101932 */
[----:B------:R1:W-:Y:S01]  /*9fa0*/  @P4 STG.E desc[UR50][R4.64+0x3e4], R149 ;  /* 0x0003e49504004986 */ /* 0x0003e2000c101932 */
[----:B0-----:R-:W-:Y:S02]  /*9fb0*/  @P1 IMAD.MOV.U32 R2, RZ, RZ, R6 ;  /* 0x000000ffff021224 */ /* 0x001fe400078e0006 */
[----:B------:R-:W-:-:S05]  /*9fc0*/  @P1 IMAD.MOV.U32 R3, RZ, RZ, R7 ;  /* 0x000000ffff031224 */ /* 0x000fca00078e0007 */
[----:B------:R1:W-:Y:S04]  /*9fd0*/  @P1 STG.E desc[UR50][R2.64+0x3e0], R11 ;  /* 0x0003e00b02001986 */ /* 0x0003e8000c101932 */
[----:B------:R1:W-:Y:S02]  /*9fe0*/  @P0 STG.E desc[UR50][R6.64+0x3e4], R151 ;  /* 0x0003e49706000986 */ /* 0x0003e4000c101932 */
.L_x_289:
[----:B------:R-:W-:Y:S05]  /*9ff0*/  BSYNC B0 ;  /* 0x0000000000007941 */ /* 0x000fea0003800000 */
.L_x_35:
[----:B-1----:R-:W-:Y:S01]  /*a000*/  IMAD.U32 R2, RZ, RZ, UR36 ;  /* 0x00000024ff027e24 */ /* 0x002fe2000f8e00ff */
[----:B------:R-:W-:Y:S01]  /*a010*/  ULDC.64 UR4, c[0x0][0x650] ;  /* 0x0001940000047ab9 */ /* 0x000fe20000000a00 */
[----:B------:R-:W-:Y:S01]  /*a020*/  IMAD.U32 R0, RZ, RZ, UR40 ;  /* 0x00000028ff007e24 */ /* 0x000fe2000f8e00ff */
[----:B------:R1:W-:Y:S01]  /*a030*/  SYNCS.ARRIVE.TRANS64.A1T0 RZ, [R159+UR47], RZ ;  /* 0x000000ff9fff79a7 */ /* 0x0003e2000810002f */
[----:B0-----:R-:W-:Y:S01]  /*a040*/  IMAD.U32 R3, RZ, RZ, UR37 ;  /* 0x00000025ff037e24 */ /* 0x001fe2000f8e00ff */
[C---:B------:R-:W-:Y:S01]  /*a050*/  LEA R16, P0, R2.reuse, R16, 0x1 ;  /* 0x0000001002107211 */ /* 0x040fe200078008ff */
[----:B-----5:R-:W-:Y:S02]  /*a060*/  IMAD.MOV.U32 R18, RZ, RZ, -0x1 ;  /* 0xffffffffff127424 */ /* 0x020fe400078e00ff */
[----:B------:R-:W-:Y:S01]  /*a070*/  IMAD.MOV.U32 R19, RZ, RZ, -0x1 ;  /* 0xffffffffff137424 */ /* 0x000fe200078e00ff */
[----:B------:R-:W-:Y:S01]  /*a080*/  LEA.HI.X R17, R2, R17, R0, 0x1, P0 ;  /* 0x0000001102117211 */ /* 0x000fe200000f0c00 */
[----:B------:R-:W-:Y:S01]  /*a090*/  IMAD.MOV.U32 R2, RZ, RZ, -0x1 ;  /* 0xffffffffff027424 */ /* 0x000fe200078e00ff */
[----:B------:R-:W-:-:S02]  /*a0a0*/  ISETP.GE.U32.AND P0, PT, R16, UR4, PT ;  /* 0x0000000410007c0c */ /* 0x000fc4000bf06070 */
[----:B------:R-:W-:Y:S02]  /*a0b0*/  PRMT R0, RZ, 0x7610, R0 ;  /* 0x00007610ff007816 */ /* 0x000fe40000000000 */
[----:B------:R-:W-:-:S13]  /*a0c0*/  ISETP.GE.U32.AND.EX P0, PT, R17, UR5, PT, P0 ;  /* 0x0000000511007c0c */ /* 0x000fda000bf06100 */
[----:B-1----:R-:W-:Y:S05]  /*a0d0*/  @P0 BRA `(.L_x_290) ;  /* 0x00000004008c0947 */ /* 0x002fea0003800000 */
[----:B------:R-:W0:Y:S01]  /*a0e0*/  S2UR UR7, SR_CTAID.X ;  /* 0x00000000000779c3 */ /* 0x000e220000002500 */
[----:B------:R-:W-:Y:S01]  /*a0f0*/  ULDC.64 UR4, c[0x0][0x628] ;  /* 0x00018a0000047ab9 */ /* 0x000fe20000000a00 */
[----:B------:R-:W-:Y:S01]  /*a100*/  ULDC UR6, c[0x0][0x150] ;  /* 0x0000540000067ab9 */ /* 0x000fe20000000800 */
[----:B------:R-:W-:Y:S01]  /*a110*/  ISETP.NE.U32.AND P0, PT, RZ, UR4, PT ;  /* 0x00000004ff007c0c */ /* 0x000fe2000bf05070 */
[----:B------:R-:W-:Y:S01]  /*a120*/  ULDC UR15, c[0x0][0x630] ;  /* 0x00018c00000f7ab9 */ /* 0x000fe20000000800 */
[C---:B------:R-:W-:Y:S01]  /*a130*/  R2UR UR16, R16.reuse ;  /* 0x00000000101072ca */ /* 0x040fe200000e0000 */
[----:B------:R-:W-:Y:S01]  /*a140*/  ULDC UR18, c[0x0][0x154] ;  /* 0x0000550000127ab9 */ /* 0x000fe20000000800 */
[----:B------:R-:W-:Y:S01]  /*a150*/  ISETP.NE.AND.EX P0, PT, RZ, UR5, PT, P0 ;  /* 0x00000005ff007c0c */ /* 0x000fe2000bf05300 */
[----:B------:R-:W1:Y:S01]  /*a160*/  S2UR UR19, SR_CTAID.Y ;  /* 0x00000000001379c3 */ /* 0x000e620000002600 */
[----:B------:R-:W-:Y:S02]  /*a170*/  R2UR UR17, R17 ;  /* 0x00000000111172ca */ /* 0x000fe400000e0000 */
[----:B------:R-:W-:-:S02]  /*a180*/  R2UR UR12, R16 ;  /* 0x00000000100c72ca */ /* 0x000fc400000e0000 */
[----:B------:R-:W-:Y:S02]  /*a190*/  R2UR UR13, R17 ;  /* 0x00000000110d72ca */ /* 0x000fe400000e0000 */
[----:B0-----:R-:W-:-:S05]  /*a1a0*/  I2FP.F32.U32 R0, UR7 ;  /* 0x0000000700007c45 */ /* 0x001fca0008201000 */
[----:B------:R-:W-:-:S04]  /*a1b0*/  FMUL R0, R0, UR6 ;  /* 0x0000000600007c20 */ /* 0x000fc80008400000 */
[----:B------:R0:W0:Y:S01]  /*a1c0*/  F2I.U32.TRUNC.NTZ R2, R0 ;  /* 0x0000000000027305 */ /* 0x000022000020f000 */
[----:B-1----:R-:W-:Y:S05]  /*a1d0*/  @!P0 BRA `(.L_x_291) ;  /* 0x0000000000308947 */ /* 0x002fea0003800000 */
        /* <DEDUP_REMOVED lines=12> */
.L_x_291:
[----:B------:R-:W-:Y:S01]  /*a2a0*/  USHF.R.U64 UR6, UR12, UR15, UR13 ;  /* 0x0000000f0c067299 */ /* 0x000fe2000800120d */
[----:B0-----:R-:W-:Y:S01]  /*a2b0*/  I2FP.F32.U32 R0, UR19 ;  /* 0x0000001300007c45 */ /* 0x001fe20008201000 */
[----:B------:R-:W-:Y:S01]  /*a2c0*/  USHF.R.U32.HI UR4, URZ, UR15, UR13 ;  /* 0x0000000f3f047299 */ /* 0x000fe2000801160d */
[----:B------:R-:W-:Y:S01]  /*a2d0*/  R2UR UR14, R2 ;  /* 0x00000000020e72ca */ /* 0x000fe200000e0000 */
[----:B------:R-:W-:Y:S02]  /*a2e0*/  UIADD3 UR9, UP0, URZ, -UR6, URZ ;  /* 0x800000063f097290 */ /* 0x000fe4000ff1e03f */
[----:B------:R-:W-:Y:S01]  /*a2f0*/  FMUL R0, R0, UR18 ;  /* 0x0000001200007c20 */ /* 0x000fe20008400000 */
[----:B------:R-:W-:Y:S01]  /*a300*/  ULDC.64 UR12, c[0x0][0x620] ;  /* 0x00018800000c7ab9 */ /* 0x000fe20000000a00 */
[----:B------:R-:W-:Y:S01]  /*a310*/  UIADD3.X UR4, URZ, ~UR4, URZ, UP0, !UPT ;  /* 0x800000043f047290 */ /* 0x000fe200087fe43f */
[----:B------:R-:W-:Y:S01]  /*a320*/  UMOV UR10, UR16 ;  /* 0x00000010000a7c82 */ /* 0x000fe20008000000 */
[----:B------:R-:W-:-:S02]  /*a330*/  UMOV UR11, UR17 ;  /* 0x00000011000b7c82 */ /* 0x000fc40008000000 */
[----:B------:R-:W0:Y:S01]  /*a340*/  F2I.U32.TRUNC.NTZ R0, R0 ;  /* 0x0000000000007305 */ /* 0x000e22000020f000 */
[----:B------:R-:W-:Y:S02]  /*a350*/  UIMAD UR4, UR4, UR12, URZ ;  /* 0x0000000c040472a4 */ /* 0x000fe4000f8e023f */
[----:B------:R-:W-:Y:S02]  /*a360*/  UIMAD.WIDE.U32 UR10, UR9, UR12, UR10 ;  /* 0x0000000c090a72a5 */ /* 0x000fe4000f8e000a */
[----:B------:R-:W-:Y:S01]  /*a370*/  UIMAD UR9, UR9, UR13, UR4 ;  /* 0x0000000d090972a4 */ /* 0x000fe2000f8e0204 */
[----:B------:R-:W-:Y:S01]  /*a380*/  ULDC UR22, c[0x0][0x658] ;  /* 0x0001960000167ab9 */ /* 0x000fe20000000800 */
[----:B------:R-:W-:Y:S02]  /*a390*/  UMOV UR12, 0xffffffff ;  /* 0xffffffff000c7882 */ /* 0x000fe40000000000 */
[----:B------:R-:W-:Y:S01]  /*a3a0*/  UIADD3 UR11, UR11, UR9, URZ ;  /* 0x000000090b0b7290 */ /* 0x000fe2000fffe03f */
[----:B------:R-:W-:Y:S01]  /*a3b0*/  ULDC UR13, c[0x0][0x618] ;  /* 0x00018600000d7ab9 */ /* 0x000fe20000000800 */
[----:B------:R-:W-:Y:S01]  /*a3c0*/  ULDC.64 UR4, c[0x0][0x640] ;  /* 0x0001900000047ab9 */ /* 0x000fe20000000a00 */
[----:B------:R-:W-:Y:S01]  /*a3d0*/  USHF.L.U32 UR18, UR12, UR22, URZ ;  /* 0x000000160c127299 */ /* 0x000fe2000800063f */
[----:B------:R-:W-:Y:S01]  /*a3e0*/  ISETP.NE.U32.AND P0, PT, RZ, UR4, PT ;  /* 0x00000004ff007c0c */ /* 0x000fe2000bf05070 */
[----:B------:R-:W-:Y:S01]  /*a3f0*/  USHF.R.U64 UR12, UR10, UR13, UR11 ;  /* 0x0000000d0a0c7299 */ /* 0x000fe2000800120b */
[----:B0-----:R-:W-:Y:S01]  /*a400*/  R2UR UR16, R0 ;  /* 0x00000000001072ca */ /* 0x001fe200000e0000 */
[----:B------:R-:W-:Y:S01]  /*a410*/  USHF.R.U32.HI UR10, URZ, UR13, UR11 ;  /* 0x0000000d3f0a7299 */ /* 0x000fe2000801160b */
[----:B------:R-:W-:Y:S01]  /*a420*/  ISETP.NE.AND.EX P0, PT, RZ, UR5, PT, P0 ;  /* 0x00000005ff007c0c */ /* 0x000fe2000bf05300 */
[----:B------:R-:W-:Y:S01]  /*a430*/  ULDC UR17, c[0x0][0x608] ;  /* 0x0001820000117ab9 */ /* 0x000fe20000000800 */
[----:B------:R-:W-:-:S02]  /*a440*/  ULOP3.LUT UR23, URZ, UR18, URZ, 0x33, !UPT ;  /* 0x000000123f177292 */ /* 0x000fc4000f8e333f */
[----:B------:R-:W-:Y:S02]  /*a450*/  USHF.R.U64 UR18, UR12, UR17, UR10 ;  /* 0x000000110c127299 */ /* 0x000fe4000800120a */
[----:B------:R-:W-:Y:S01]  /*a460*/  USHF.R.U32.HI UR10, URZ, UR17, UR10 ;  /* 0x000000113f0a7299 */ /* 0x000fe2000801160a */
[----:B------:R-:W-:Y:S01]  /*a470*/  UMOV UR20, 0x1 ;  /* 0x0000000100147882 */ /* 0x000fe20000000000 */
[----:B------:R-:W-:Y:S02]  /*a480*/  UIADD3 UR14, -UR14, URZ, URZ ;  /* 0x0000003f0e0e7290 */ /* 0x000fe4000fffe13f */
[----:B------:R-:W-:Y:S02]  /*a490*/  USHF.L.U32 UR13, UR20, UR22, URZ ;  /* 0x00000016140d7299 */ /* 0x000fe4000800063f */
[----:B------:R-:W-:Y:S01]  /*a4a0*/  USHF.R.U64 UR20, UR18, UR22, UR10 ;  /* 0x0000001612147299 */ /* 0x000fe2000800120a */
[----:B------:R-:W-:Y:S01]  /*a4b0*/  ULDC UR15, c[0x0][0x144] ;  /* 0x00005100000f7ab9 */ /* 0x000fe20000000800 */
[----:B------:R-:W-:Y:S01]  /*a4c0*/  ULDC UR8, c[0x0][0x600] ;  /* 0x0001800000087ab9 */ /* 0x000fe20000000800 */
[----:B------:R-:W-:-:S02]  /*a4d0*/  UIADD3 UR21, -UR16, URZ, URZ ;  /* 0x0000003f10157290 */ /* 0x000fc4000fffe13f */
[----:B------:R-:W-:Y:S02]  /*a4e0*/  USHF.R.U32.HI UR17, URZ, UR22, UR10 ;  /* 0x000000163f117299 */ /* 0x000fe4000801160a */
[----:B------:R-:W-:Y:S02]  /*a4f0*/  UIADD3 UR9, UR8, -0x1, URZ ;  /* 0xffffffff08097890 */ /* 0x000fe4000fffe03f */
[----:B------:R-:W-:Y:S01]  /*a500*/  UIMAD UR22, UR15, UR14, UR7 ;  /* 0x0000000e0f1672a4 */ /* 0x000fe2000f8e0207 */
[----:B------:R-:W-:Y:S01]  /*a510*/  ULDC UR26, c[0x0][0x148] ;  /* 0x00005200001a7ab9 */ /* 0x000fe20000000800 */
[----:B------:R-:W-:Y:S01]  /*a520*/  ULDC UR24, c[0x0][0x648] ;  /* 0x0001920000187ab9 */ /* 0x000fe20000000800 */
[----:B------:R-:W-:Y:S01]  /*a530*/  ULDC UR25, c[0x0][0x638] ;  /* 0x00018e0000197ab9 */ /* 0x000fe20000000800 */
        /* <DEDUP_REMOVED lines=12> */
.L_x_292:
[----:B------:R-:W-:Y:S01]  /*a600*/  UISETP.NE.AND UP0, UPT, UR39, URZ, UPT ;  /* 0x0000003f2700728c */ /* 0x000fe2000bf05270 */
[----:B------:R-:W-:Y:S01]  /*a610*/  IMAD.MOV.U32 R0, RZ, RZ, 0x1 ;  /* 0x00000001ff007424 */ /* 0x000fe200078e00ff */
[----:B------:R-:W-:Y:S01]  /*a620*/  USHF.R.U64 UR4, UR16, UR24, UR17 ;  /* 0x0000001810047299 */ /* 0x000fe20008001211 */
[----:B------:R-:W-:Y:S01]  /*a630*/  IMAD.U32 R19, RZ, RZ, UR6 ;  /* 0x00000006ff137e24 */ /* 0x000fe2000f8e00ff */
[----:B------:R-:W-:Y:S02]  /*a640*/  ULOP3.LUT UR18, UR18, UR23, URZ, 0xc0, !UPT ;  /* 0x0000001712127292 */ /* 0x000fe4000f8ec03f */
[----:B------:R-:W-:Y:S02]  /*a650*/  UIADD3 UR5, -UR4, URZ, URZ ;  /* 0x0000003f04057290 */ /* 0x000fe4000fffe13f */
[----:B------:R-:W-:Y:S02]  /*a660*/  ULOP3.LUT UR9, UR12, UR9, URZ, 0xc0, !UPT ;  /* 0x000000090c097292 */ /* 0x000fe4000f8ec03f */
[----:B------:R-:W-:-:S02]  /*a670*/  UIMAD UR4, UR13, UR4, UR18 ;  /* 0x000000040d0472a4 */ /* 0x000fc4000f8e0212 */
[----:B------:R-:W-:Y:S02]  /*a680*/  @UP0 UIMAD UR22, UR26, UR21, UR19 ;  /* 0x000000151a1602a4 */ /* 0x000fe4000f8e0213 */
[----:B------:R-:W-:Y:S01]  /*a690*/  UIMAD UR5, UR5, UR25, UR20 ;  /* 0x00000019050572a4 */ /* 0x000fe2000f8e0214 */
[----:B------:R-:W-:Y:S02]  /*a6a0*/  ULDC UR7, c[0x0][0x610] ;  /* 0x0001840000077ab9 */ /* 0x000fe40000000800 */
[----:B------:R-:W-:Y:S02]  /*a6b0*/  UIMAD UR4, UR4, UR7, UR22 ;  /* 0x00000007040472a4 */ /* 0x000fe4000f8e0216 */
[----:B------:R-:W-:-:S04]  /*a6c0*/  UIMAD UR5, UR5, UR8, UR9 ;  /* 0x00000008050572a4 */ /* 0x000fc8000f8e0209 */
[----:B------:R-:W-:Y:S02]  /*a6d0*/  USEL UR7, UR5, UR4, !UP0 ;  /* 0x0000000405077287 */ /* 0x000fe4000c000000 */
[----:B------:R-:W-:-:S04]  /*a6e0*/  USEL UR4, UR4, UR5, !UP0 ;  /* 0x0000000504047287 */ /* 0x000fc8000c000000 */
[----:B------:R-:W-:Y:S02]  /*a6f0*/  IMAD.U32 R2, RZ, RZ, UR7 ;  /* 0x00000007ff027e24 */ /* 0x000fe4000f8e00ff */
[----:B------:R-:W-:-:S07]  /*a700*/  IMAD.U32 R18, RZ, RZ, UR4 ;  /* 0x00000004ff127e24 */ /* 0x000fce000f8e00ff */
.L_x_290:
[----:B------:R-:W-:Y:S02]  /*a710*/  LOP3.LUT P0, RZ, R0, 0xff, RZ, 0xc0, !PT ;  /* 0x000000ff00ff7812 */ /* 0x000fe4000780c0ff */
[----:B------:R-:W-:-:S11]  /*a720*/  LOP3.LUT R172, R172, 0x1, RZ, 0x3c, !PT ;  /* 0x00000001acac7812 */ /* 0x000fd600078e3cff */
[----:B------:R-:W-:Y:S05]  /*a730*/  @P0 BRA `(.L_x_293) ;  /* 0xffffff6c00f80947 */ /* 0x000fea000383ffff */
[----:B------:R-:W-:Y:S05]  /*a740*/  EXIT ;  /* 0x000000000000794d */ /* 0x000fea0003800000 */
.L_x_16:
[----:B------:R-:W-:-:S08]  /*a750*/  ISETP.NE.AND P0, PT, RZ, UR6, PT ;  /* 0x00000006ff007c0c */ /* 0x000fd0000bf05270 */
[----:B-----5:R-:W0:-:S00]  /*a760*/  USETMAXREG.DEALLOC.CTAPOOL 0x28 ;  /* 0x00000028000079c8 */ /* 0x020e0000080e0500 */
[----:B------:R-:W-:Y:S05]  /*a770*/  @P0 EXIT ;  /* 0x000000000000094d */ /* 0x000fea0003800000 */
[----:B0-----:R-:W-:Y:S01]  /*a780*/  LOP3.LUT P0, RZ, R0, 0xff, RZ, 0xc0, !PT ;  /* 0x000000ff00ff7812 */ /* 0x001fe2000780c0ff */
[----:B------:R-:W-:Y:S02]  /*a790*/  IMAD.MOV.U32 R8, RZ, RZ, 0x1 ;  /* 0x00000001ff087424 */ /* 0x000fe400078e00ff */
[----:B------:R-:W-:-:S10]  /*a7a0*/  IMAD.MOV.U32 R0, RZ, RZ, RZ ;  /* 0x000000ffff007224 */ /* 0x000fd400078e00ff */
[----:B------:R-:W-:Y:S05]  /*a7b0*/  @!P0 BRA `(.L_x_294) ;  /* 0x0000000c00348947 */ /* 0x000fea0003800000 */
[----:B------:R-:W0:Y:S01]  /*a7c0*/  S2UR UR8, SR_CgaCtaId ;  /* 0x00000000000879c3 */ /* 0x000e220000008800 */
[----:B------:R-:W-:Y:S01]  /*a7d0*/  LOP3.LUT P0, RZ, R3, 0x1f, RZ, 0xc0, !PT ;  /* 0x0000001f03ff7812 */ /* 0x000fe2000780c0ff */
[----:B------:R-:W-:Y:S01]  /*a7e0*/  ULDC UR5, c[0x0][0x658] ;  /* 0x0001960000057ab9 */ /* 0x000fe20000000800 */
[----:B------:R-:W-:Y:S01]  /*a7f0*/  UMOV UR6, 0xffffffff ;  /* 0xffffffff00067882 */ /* 0x000fe20000000000 */
[----:B------:R-:W-:Y:S01]  /*a800*/  BSSY B0, `(.L_x_294) ;  /* 0x00000c8000007945 */ /* 0x000fe20003800000 */
[----:B------:R-:W-:Y:S01]  /*a810*/  USHF.L.U32 UR6, UR6, UR5, URZ ;  /* 0x0000000506067299 */ /* 0x000fe2000800063f */
[C---:B------:R-:W-:Y:S01]  /*a820*/  ISETP.NE.AND P3, PT, R4.reuse, RZ, PT ;  /* 0x000000ff0400720c */ /* 0x040fe20003f65270 */
[----:B------:R-:W-:Y:S01]  /*a830*/  IMAD.MOV.U32 R10, RZ, RZ, 0x1 ;  /* 0x00000001ff0a7424 */ /* 0x000fe200078e00ff */
[----:B------:R-:W-:Y:S01]  /*a840*/  ISETP.NE.OR P0, PT, R4, RZ, !P0 ;  /* 0x000000ff0400720c */ /* 0x000fe20004705670 */
[----:B------:R-:W-:Y:S01]  /*a850*/  IMAD.MOV.U32 R8, RZ, RZ, 0x1 ;  /* 0x00000001ff087424 */ /* 0x000fe200078e00ff */
[----:B------:R-:W-:Y:S01]  /*a860*/  ULDC UR4, c[0x0][0x600] ;  /* 0x0001800000047ab9 */ /* 0x000fe20000000800 */
[----:B------:R-:W-:Y:S01]  /*a870*/  IMAD.MOV.U32 R0, RZ, RZ, RZ ;  /* 0x000000ffff007224 */ /* 0x000fe200078e00ff */
[----:B------:R-:W-:Y:S01]  /*a880*/  UMOV UR7, 0x1 ;  /* 0x0000000100077882 */ /* 0x000fe20000000000 */
[----:B------:R-:W-:-:S02]  /*a890*/  UIADD3 UR22, UR38, 0x1, URZ ;  /* 0x0000000126167890 */ /* 0x000fc4000fffe03f */
[----:B------:R-:W-:Y:S02]  /*a8a0*/  ULOP3.LUT UR23, UR41, 0x2, URZ, 0xfc, !UPT ;  /* 0x0000000229177892 */ /* 0x000fe4000f8efc3f */
[----:B------:R-:W-:Y:S02]  /*a8b0*/  UIADD3 UR4, UR4, -0x1, URZ ;  /* 0xffffffff04047890 */ /* 0x000fe4000fffe03f */
[----:B------:R-:W-:Y:S02]  /*a8c0*/  USHF.L.U32 UR5, UR7, UR5, URZ ;  /* 0x0000000507057299 */ /* 0x000fe4000800063f */
[----:B------:R-:W-:Y:S01]  /*a8d0*/  ULOP3.LUT UR6, URZ, UR6, URZ, 0x33, !UPT ;  /* 0x000000063f067292 */ /* 0x000fe2000f8e333f */
[----:B------:R-:W-:Y:S01]  /*a8e0*/  ULDC.64 UR20, c[0x0][0x198] ;  /* 0x0000660000147ab9 */ /* 0x000fe20000000a00 */
[----:B0-----:R-:W-:-:S10]  /*a8f0*/  IMAD.U32 R9, RZ, RZ, UR8 ;  /* 0x00000008ff097e24 */ /* 0x001fd4000f8e00ff */
.L_x_306:
[----:B------:R-:W-:-:S03]  /*a900*/  UMOV UR7, 0xffffffff ;  /* 0xffffffff00077882 */ /* 0x000fc60000000000 */
[----:B------:R-:W-:Y:S05]  /*a910*/  BRA.DIV UR7, `(.L_x_295) ;  /* 0x0000000e07f47947 */ /* 0x000fea000b800000 */
[----:B------:R-:W-:-:S13]  /*a920*/  ELECT P6, URZ, PT ;  /* 0x00000000003f782f */ /* 0x000fda00038c0000 */
.L_x_319:
[----:B------:R-:W0:Y:S01]  /*a930*/  LDC R3, c[0x0][0x28c] ;  /* 0x0000a300ff037b82 */ /* 0x000e220000000800 */
[----:B------:R-:W-:Y:S01]  /*a940*/  BSSY B1, `(.L_x_296) ;  /* 0x000003d000017945 */ /* 0x000fe20003800000 */
[----:B0-----:R-:W-:-:S13]  /*a950*/  ISETP.LT.OR P6, PT, R3, 0x1, !P6 ;  /* 0x000000010300780c */ /* 0x001fda00077c1670 */
[----:B------:R-:W-:Y:S05]  /*a960*/  @P6 BRA `(.L_x_297) ;  /* 0x0000000000e86947 */ /* 0x000fea0003800000 */
[----:B------:R-:W-:Y:S02]  /*a970*/  IMAD R9, R18, 0x2, R9 ;  /* 0x0000000212097824 */ /* 0x000fe400078e0209 */
[----:B------:R-:W-:Y:S02]  /*a980*/  IMAD.SHL.U32 R7, R2, 0x100, RZ ;  /* 0x0000010002077824 */ /* 0x000fe400078e00ff */
[----:B------:R-:W-:Y:S02]  /*a990*/  IMAD.MOV.U32 R13, RZ, RZ, RZ ;  /* 0x000000ffff0d7224 */ /* 0x000fe400078e00ff */
[----:B------:R-:W-:Y:S02]  /*a9a0*/  IMAD.U32 R14, RZ, RZ, UR22 ;  /* 0x00000016ff0e7e24 */ /* 0x000fe4000f8e00ff */
[----:B------:R-:W-:Y:S02]  /*a9b0*/  IMAD.MOV.U32 R2, RZ, RZ, R8 ;  /* 0x000000ffff027224 */ /* 0x000fe400078e0008 */
[----:B------:R-:W-:-:S02]  /*a9c0*/  IMAD.MOV.U32 R4, RZ, RZ, R0 ;  /* 0x000000ffff047224 */ /* 0x000fc400078e0000 */
[----:B------:R-:W-:-:S07]  /*a9d0*/  IMAD.SHL.U32 R6, R9, 0x20, RZ ;  /* 0x0000002009067824 */ /* 0x000fce00078e00ff */
.L_x_301:
[----:B------:R-:W0:Y:S01]  /*a9e0*/  S2UR UR7, SR_CgaCtaId ;  /* 0x00000000000779c3 */ /* 0x000e220000008800 */
[----:B------:R-:W-:Y:S02]  /*a9f0*/  MOV R12, 0x400 ;  /* 0x00000400000c7802 */ /* 0x000fe40000000f00 */
[----:B------:R-:W-:-:S05]  /*aa00*/  SHF.L.U32 R3, R2, 0x1f, RZ ;  /* 0x0000001f02037819 */ /* 0x000fca00000006ff */
[----:B------:R-:W1:Y:S01]  /*aa10*/  @!P3 LDC R5, c[0x0][0x500] ;  /* 0x00014000ff05bb82 */ /* 0x000e620000000800 */
[----:B0-----:R-:W-:-:S05]  /*aa20*/  IMAD.U32 R9, RZ, RZ, UR7 ;  /* 0x00000007ff097e24 */ /* 0x001fca000f8e00ff */
[----:B------:R-:W-:-:S05]  /*aa30*/  LEA R11, R9, R12, 0x18 ;  /* 0x0000000c090b7211 */ /* 0x000fca00078ec0ff */
[----:B------:R-:W-:-:S04]  /*aa40*/  IMAD R12, R4, 0x8, R11 ;  /* 0x00000008040c7824 */ /* 0x000fc800078e020b */
[----:B------:R-:W0:Y:S02]  /*aa50*/  SYNCS.PHASECHK.TRANS64.TRYWAIT P1, [R12+URZ+0x20], R3 ;  /* 0x000020030c0075a7 */ /* 0x000e24000802017f */
[----:B01----:R-:W-:Y:S05]  /*aa60*/  @!P1 BRA `(.L_x_298) ;  /* 0x0000000c00c09947 */ /* 0x003fea0003800000 */
.L_x_320:
[----:B------:R-:W-:Y:S01]  /*aa70*/  UPRMT UR7, UR23, 0x9910, URZ ;  /* 0x0000991017077896 */ /* 0x000fe2000800003f */
[----:B------:R1:W-:Y:S03]  /*aa80*/  @!P3 SYNCS.ARRIVE.TRANS64 RZ, [R12+URZ], R5 ;  /* 0x000000050cffb9a7 */ /* 0x0003e6000800003f */
[----:B------:R-:W-:-:S06]  /*aa90*/  UISETP.NE.AND UP0, UPT, UR7, 0x2, UPT ;  /* 0x000000020700788c */ /* 0x000fcc000bf05270 */
[----:B------:R-:W-:-:S13]  /*aaa0*/  PLOP3.LUT P1, PT, PT, PT, UP0, 0x80, 0x0 ;  /* 0x000000000000781c */ /* 0x000fda0003f2f008 */
[----:B-1----:R-:W-:Y:S05]  /*aab0*/  @P1 BRA `(.L_x_299) ;  /* 0x0000000000041947 */ /* 0x002fea0003800000 */
[----:B------:R-:W-:Y:S01]  /*aac0*/  BPT.TRAP 0x1 ;  /* 0x000000040000795c */ /* 0x000fe20000300000 */
.L_x_299:
[----:B------:R-:W-:Y:S05]  /*aad0*/  @P0 BRA `(.L_x_300) ;  /* 0x0000000000040947 */ /* 0x000fea0003800000 */
[----:B------:R-:W-:Y:S01]  /*aae0*/  BPT.TRAP 0x1 ;  /* 0x000000040000795c */ /* 0x000fe20000300000 */
.L_x_300:
[----:B0-----:R-:W-:Y:S01]  /*aaf0*/  IMAD R3, R4, 0x2, R9 ;  /* 0x0000000204037824 */ /* 0x001fe200078e0209 */
[----:B------:R-:W-:Y:S01]  /*ab00*/  R2UR UR9, R12 ;  /* 0x000000000c0972ca */ /* 0x000fe200000e0000 */
[----:B------:R-:W-:Y:S01]  /*ab10*/  VIADD R14, R14, 0xffffffff ;  /* 0xffffffff0e0e7836 */ /* 0x000fe20000000000 */
[----:B------:R-:W-:Y:S01]  /*ab20*/  UIADD3 UR14, UP0, UR20, 0xf0, URZ ;  /* 0x000000f0140e7890 */ /* 0x000fe2000ff1e03f */
[----:B------:R-:W-:Y:S01]  /*ab30*/  IMAD.SHL.U32 R3, R3, 0x400, RZ ;  /* 0x0000040003037824 */ /* 0x000fe200078e00ff */
[----:B------:R-:W-:Y:S01]  /*ab40*/  R2UR UR11, R6 ;  /* 0x00000000060b72ca */ /* 0x000fe200000e0000 */
[----:B------:R-:W-:Y:S01]  /*ab50*/  UIADD3 UR24, UP1, UR20, 0x1f0, URZ ;  /* 0x000001f014187890 */ /* 0x000fe2000ff3e03f */
[----:B------:R-:W-:Y:S01]  /*ab60*/  R2UR UR10, R13 ;  /* 0x000000000d0a72ca */ /* 0x000fe200000e0000 */
[--C-:B------:R-:W-:Y:S01]  /*ab70*/  IMAD R3, R3, 0x4, R11.reuse ;  /* 0x0000000403037824 */ /* 0x100fe200078e020b */
[----:B------:R-:W-:Y:S01]  /*ab80*/  R2UR UR12, R19 ;  /* 0x00000000130c72ca */ /* 0x000fe200000e0000 */
[C---:B------:R-:W-:Y:S01]  /*ab90*/  IMAD R11, R4.reuse, 0x8000, R11 ;  /* 0x00008000040b7824 */ /* 0x040fe200078e020b */
[----:B------:R-:W-:Y:S01]  /*aba0*/  R2UR UR18, R7 ;  /* 0x00000000071272ca */ /* 0x000fe200000e0000 */
[----:B------:R-:W-:Y:S01]  /*abb0*/  UIADD3.X UR15, URZ, UR21, URZ, UP0, !UPT ;  /* 0x000000153f0f7290 */ /* 0x000fe200087fe43f */
[----:B------:R-:W-:Y:S01]  /*abc0*/  R2UR UR7, R3 ;  /* 0x00000000030772ca */ /* 0x000fe200000e0000 */
[----:B------:R-:W-:Y:S01]  /*abd0*/  VIADD R4, R4, 0x1 ;  /* 0x0000000104047836 */ /* 0x000fe20000000000 */
[----:B------:R-:W-:Y:S01]  /*abe0*/  R2UR UR8, R11 ;  /* 0x000000000b0872ca */ /* 0x000fe200000e0000 */
[----:B------:R-:W-:Y:S01]  /*abf0*/  UIADD3.X UR25, URZ, UR21, URZ, UP1, !UPT ;  /* 0x000000153f197290 */ /* 0x000fe20008ffe43f */
[----:B------:R-:W-:Y:S01]  /*ac00*/  ISETP.GT.AND P2, PT, R14, 0x1, PT ;  /* 0x000000010e00780c */ /* 0x000fe20003f44270 */
[----:B------:R-:W-:Y:S01]  /*ac10*/  UMOV UR19, 0x30000 ;  /* 0x0003000000137882 */ /* 0x000fe20000000000 */
[----:B------:R-:W-:Y:S01]  /*ac20*/  UMOV UR16, 0x0 ;  /* 0x0000000000107882 */ /* 0x000fe20000000000 */
[----:B------:R-:W-:Y:S01]  /*ac30*/  UMOV UR17, 0x10000000 ;  /* 0x1000000000117882 */ /* 0x000fe20000000000 */
[----:B------:R-:W-:Y:S01]  /*ac40*/  ISETP.NE.AND P1, PT, R4, 0x4, PT ;  /* 0x000000040400780c */ /* 0x000fe20003f25270 */
[----:B------:R-:W-:-:S03]  /*ac50*/  VIADD R13, R13, 0x20 ;  /* 0x000000200d0d7836 */ /* 0x000fc60000000000 */
[----:B------:R-:W-:Y:S01]  /*ac60*/  SEL R3, RZ, 0x1, P1 ;  /* 0x00000001ff037807 */ /* 0x000fe20000800000 */
[----:B------:R-:W-:Y:S01]  /*ac70*/  UIADD3 UR7, UR7, 0x180, URZ ;  /* 0x0000018007077890 */ /* 0x000fe2000fffe03f */
[----:B------:R-:W-:Y:S01]  /*ac80*/  SEL R4, R4, RZ, P1 ;  /* 0x000000ff04047207 */ /* 0x000fe20000800000 */
[----:B------:R-:W-:Y:S01]  /*ac90*/  UIADD3 UR13, UR8, 0x8180, URZ ;  /* 0x00008180080d7890 */ /* 0x000fe2000fffe03f */
[----:B------:R-:W-:-:S04]  /*aca0*/  LOP3.LUT R2, R2, R3, RZ, 0x3c, !PT ;  /* 0x0000000302027212 */ /* 0x000fc800078e3cff */
[----:B------:R-:W-:Y:S02]  /*acb0*/  UMOV UR8, UR7 ;  /* 0x0000000700087c82 */ /* 0x000fe40008000000 */
[----:B------:R0:W-:Y:S02]  /*acc0*/  UTMALDG.3D.MULTICAST [UR8], [UR14], UR19, desc[UR16] ;  /* 0x000010080e0073b4 */ /* 0x0001e40008011813 */
[----:B0-----:R-:W-:Y:S01]  /*acd0*/  UMOV UR8, UR13 ;  /* 0x0000000d00087c82 */ /* 0x001fe20008000000 */
[----:B------:R-:W-:Y:S02]  /*ace0*/  UMOV UR11, UR18 ;  /* 0x00000012000b7c82 */ /* 0x000fe40008000000 */
[----:B------:R0:W-:Y:S02]  /*acf0*/  UTMALDG.3D [UR8], [UR24], desc[UR16] ;  /* 0x00001008180075b4 */ /* 0x0001e40008011000 */
[----:B0-----:R-:W-:Y:S05]  /*ad00*/  @P2 BRA `(.L_x_301) ;  /* 0xfffffffc00342947 */ /* 0x001fea000383ffff */
.L_x_297:
[----:B------:R-:W-:Y:S05]  /*ad10*/  BSYNC B1 ;  /* 0x0000000000017941 */ /* 0x000fea0003800000 */
.L_x_296:
[----:B------:R-:W-:Y:S01]  /*ad20*/  LOP3.LUT P4, RZ, R10, 0xff, RZ, 0xc0, !PT ;  /* 0x000000ff0aff7812 */ /* 0x000fe2000788c0ff */
[----:B------:R-:W-:Y:S01]  /*ad30*/  VIADD R0, R0, UR38 ;  /* 0x0000002600007c36 */ /* 0x000fe20008000000 */
[----:B------:R-:W-:Y:S01]  /*ad40*/  ULDC.64 UR8, c[0x0][0x650] ;  /* 0x0001940000087ab9 */ /* 0x000fe20000000a00 */
[----:B------:R-:W-:Y:S01]  /*ad50*/  IMAD.U32 R3, RZ, RZ, UR38 ;  /* 0x00000026ff037e24 */ /* 0x000fe2000f8e00ff */
[----:B------:R-:W-:Y:S01]  /*ad60*/  BSSY B1, `(.L_x_302) ;  /* 0x000006f000017945 */ /* 0x000fe20003800000 */
[----:B------:R-:W-:Y:S01]  /*ad70*/  IMAD.MOV.U32 R18, RZ, RZ, -0x1 ;  /* 0xffffffffff127424 */ /* 0x000fe200078e00ff */
[----:B------:R-:W-:Y:S01]  /*ad80*/  SHF.R.U32.HI R2, RZ, 0x2, R0 ;  /* 0x00000002ff027819 */ /* 0x000fe20000011600 */
[----:B------:R-:W-:Y:S01]  /*ad90*/  IMAD.MOV.U32 R19, RZ, RZ, -0x1 ;  /* 0xffffffffff137424 */ /* 0x000fe200078e00ff */
[----:B------:R-:W-:Y:S02]  /*ada0*/  ISETP.GT.U32.AND P1, PT, R0, 0x3, PT ;  /* 0x000000030000780c */ /* 0x000fe40003f24070 */
[----:B------:R-:W-:-:S02]  /*adb0*/  LOP3.LUT R2, R2, 0x1, RZ, 0xc0, !PT ;  /* 0x0000000102027812 */ /* 0x000fc400078ec0ff */
[C---:B------:R-:W-:Y:S01]  /*adc0*/  ISETP.LT.U32.AND P1, PT, R3.reuse, 0x4, P1 ;  /* 0x000000040300780c */ /* 0x040fe20000f21070 */
[----:B------:R-:W0:Y:S01]  /*add0*/  @P4 S2R R9, SR_CgaCtaId ;  /* 0x0000000000094919 */ /* 0x000e220000008800 */
[----:B------:R-:W-:Y:S02]  /*ade0*/  @P4 MOV R4, 0x400 ;  /* 0x0000040000044802 */ /* 0x000fe40000000f00 */
[----:B------:R-:W-:Y:S02]  /*adf0*/  ISETP.NE.U32.AND P2, PT, R2, 0x1, PT ;  /* 0x000000010200780c */ /* 0x000fe40003f45070 */
[----:B------:R-:W-:Y:S02]  /*ae00*/  LOP3.LUT R0, R0, 0x3, RZ, 0xc0, !PT ;  /* 0x0000000300007812 */ /* 0x000fe400078ec0ff */
[----:B------:R-:W-:Y:S02]  /*ae10*/  ISETP.GT.U32.AND P2, PT, R3, 0x3, !P2 ;  /* 0x000000030300780c */ /* 0x000fe40005744070 */
[----:B------:R-:W-:-:S02]  /*ae20*/  SEL R3, RZ, 0x1, !P1 ;  /* 0x00000001ff037807 */ /* 0x000fc40004800000 */
[----:B------:R-:W-:Y:S02]  /*ae30*/  SEL R2, RZ, 0x1, !P2 ;  /* 0x00000001ff027807 */ /* 0x000fe40005000000 */
[----:B------:R-:W-:Y:S02]  /*ae40*/  PRMT R10, RZ, 0x7610, R10 ;  /* 0x00007610ff0a7816 */ /* 0x000fe4000000000a */
[--C-:B------:R-:W-:Y:S01]  /*ae50*/  LOP3.LUT R8, R2, R8, R3.reuse, 0x96, !PT ;  /* 0x0000000802087212 */ /* 0x100fe200078e9603 */
[----:B------:R-:W-:Y:S01]  /*ae60*/  IMAD.MOV.U32 R2, RZ, RZ, -0x1 ;  /* 0xffffffffff027424 */ /* 0x000fe200078e00ff */
[----:B------:R-:W-:Y:S02]  /*ae70*/  PRMT R3, RZ, 0x7610, R3 ;  /* 0x00007610ff037816 */ /* 0x000fe40000000003 */
[----:B0-----:R-:W-:-:S04]  /*ae80*/  @P4 LEA R4, R9, R4, 0x18 ;  /* 0x0000000409044211 */ /* 0x001fc800078ec0ff */
[----:B------:R0:W-:Y:S01]  /*ae90*/  @P4 SYNCS.ARRIVE.TRANS64.A1T0 RZ, [R4+URZ+0x78], RZ ;  /* 0x000078ff04ff49a7 */ /* 0x0001e2000810003f */
[----:B------:R-:W-:-:S04]  /*aea0*/  IADD3 R16, P4, R16, UR36, RZ ;  /* 0x0000002410107c10 */ /* 0x000fc8000ff9e0ff */
[----:B------:R-:W-:Y:S02]  /*aeb0*/  IADD3.X R17, R17, UR40, RZ, P4, !PT ;  /* 0x0000002811117c10 */ /* 0x000fe4000a7fe4ff */
[----:B------:R-:W-:-:S04]  /*aec0*/  ISETP.GE.U32.AND P4, PT, R16, UR8, PT ;  /* 0x0000000810007c0c */ /* 0x000fc8000bf86070 */
[----:B------:R-:W-:-:S13]  /*aed0*/  ISETP.GE.U32.AND.EX P1, PT, R17, UR9, PT, P4 ;  /* 0x0000000911007c0c */ /* 0x000fda000bf26140 */
[----:B0-----:R-:W-:Y:S05]  /*aee0*/  @P1 BRA `(.L_x_303) ;  /* 0x0000000400581947 */ /* 0x001fea0003800000 */
[----:B------:R-:W0:Y:S01]  /*aef0*/  S2UR UR7, SR_CTAID.X ;  /* 0x00000000000779c3 */ /* 0x000e220000002500 */
[----:B------:R-:W-:Y:S01]  /*af00*/  ULDC.64 UR8, c[0x0][0x628] ;  /* 0x00018a0000087ab9 */ /* 0x000fe20000000a00 */
[----:B------:R-:W-:Y:S01]  /*af10*/  ULDC UR10, c[0x0][0x150] ;  /* 0x00005400000a7ab9 */ /* 0x000fe20000000800 */
[----:B------:R-:W-:Y:S01]  /*af20*/  ISETP.NE.U32.AND P1, PT, RZ, UR8, PT ;  /* 0x00000008ff007c0c */ /* 0x000fe2000bf25070 */
[----:B------:R-:W-:Y:S01]  /*af30*/  ULDC UR11, c[0x0][0x630] ;  /* 0x00018c00000b7ab9 */ /* 0x000fe20000000800 */
[----:B------:R-:W-:Y:S01]  /*af40*/  ULDC UR13, c[0x0][0x154] ;  /* 0x00005500000d7ab9 */ /* 0x000fe20000000800 */
[----:B------:R-:W-:Y:S01]  /*af50*/  IMAD.MOV.U32 R2, RZ, RZ, R16 ;  /* 0x000000ffff027224 */ /* 0x000fe200078e0010 */
[----:B------:R-:W-:Y:S01]  /*af60*/  ISETP.NE.AND.EX P1, PT, RZ, UR9, PT, P1 ;  /* 0x00000009ff007c0c */ /* 0x000fe2000bf25310 */
[----:B------:R-:W1:Y:S01]  /*af70*/  S2UR UR12, SR_CTAID.Y ;  /* 0x00000000000c79c3 */ /* 0x000e620000002600 */
[----:B0-----:R-:W-:-:S05]  /*af80*/  I2FP.F32.U32 R3, UR7 ;  /* 0x0000000700037c45 */ /* 0x001fca0008201000 */
[----:B------:R-:W-:Y:S01]  /*af90*/  FMUL R12, R3, UR10 ;  /* 0x0000000a030c7c20 */ /* 0x000fe20008400000 */
[----:B------:R-:W-:-:S05]  /*afa0*/  IMAD.MOV.U32 R3, RZ, RZ, R17 ;  /* 0x000000ffff037224 */ /* 0x000fca00078e0011 */
[----:B------:R-:W-:Y:S05]  /*afb0*/  @!P1 BRA `(.L_x_304) ;  /* 0x0000000000289947 */ /* 0x000fea0003800000 */
[----:B------:R-:W-:Y:S02]  /*afc0*/  ULDC UR10, c[0x0][0x634] ;  /* 0x00018d00000a7ab9 */ /* 0x000fe40000000800 */
[----:B------:R-:W-:-:S05]  /*afd0*/  IADD3 R7, P1, R16, UR10, RZ ;  /* 0x0000000a10077c10 */ /* 0x000fca000ff3e0ff */
[----:B------:R-:W-:-:S04]  /*afe0*/  IMAD.X R11, RZ, RZ, R17, P1 ;  /* 0x000000ffff0b7224 */ /* 0x000fc800008e0611 */
[----:B------:R-:W-:-:S04]  /*aff0*/  IMAD.WIDE.U32 R4, R11, UR8, RZ ;  /* 0x000000080b047c25 */ /* 0x000fc8000f8e00ff */
[----:B------:R-:W-:-:S04]  /*b000*/  IMAD.WIDE.U32 R4, P1, R7, UR9, R4 ;  /* 0x0000000907047c25 */ /* 0x000fc8000f820004 */
[----:B------:R-:W-:-:S04]  /*b010*/  IMAD.WIDE.U32 R6, R7, UR8, RZ ;  /* 0x0000000807067c25 */ /* 0x000fc8000f8e00ff */
[----:B------:R-:W-:Y:S01]  /*b020*/  IMAD.X R3, RZ, RZ, RZ, P1 ;  /* 0x000000ffff037224 */ /* 0x000fe200008e06ff */
[----:B------:R-:W-:Y:S01]  /*b030*/  IADD3 RZ, P1, R7, R4, RZ ;  /* 0x0000000407ff7210 */ /* 0x000fe20007f3e0ff */
[----:B------:R-:W-:-:S04]  /*b040*/  IMAD.MOV.U32 R2, RZ, RZ, R5 ;  /* 0x000000ffff027224 */ /* 0x000fc800078e0005 */
[----:B------:R-:W-:-:S08]  /*b050*/  IMAD.WIDE.U32.X R2, R11, UR9, R2, P1 ;  /* 0x000000090b027c25 */ /* 0x000fd000088e0402 */
.L_x_304:
[--C-:B------:R-:W-:Y:S01]  /*b060*/  SHF.R.U64 R19, R2, UR11, R3.reuse ;  /* 0x0000000b02137c19 */ /* 0x100fe20008001203 */
[----:B------:R-:W0:Y:S01]  /*b070*/  F2I.U32.TRUNC.NTZ R12, R12 ;  /* 0x0000000c000c7305 */ /* 0x000e22000020f000 */
[----:B------:R-:W-:Y:S01]  /*b080*/  SHF.R.U32.HI R2, RZ, UR11, R3 ;  /* 0x0000000bff027c19 */ /* 0x000fe20008011603 */
[----:B------:R-:W-:Y:S01]  /*b090*/  ULDC.64 UR8, c[0x0][0x620] ;  /* 0x0001880000087ab9 */ /* 0x000fe20000000a00 */
[----:B------:R-:W-:Y:S01]  /*b0a0*/  IADD3 R5, P1, RZ, -R19, RZ ;  /* 0x80000013ff057210 */ /* 0x000fe20007f3e0ff */
[----:B------:R-:W-:Y:S01]  /*b0b0*/  ULDC.64 UR14, c[0x0][0x640] ;  /* 0x00019000000e7ab9 */ /* 0x000fe20000000a00 */
[----:B-1----:R-:W-:Y:S01]  /*b0c0*/  I2FP.F32.U32 R4, UR12 ;  /* 0x0000000c00047c45 */ /* 0x002fe20008201000 */
[----:B------:R-:W1:Y:S01]  /*b0d0*/  LDC R11, c[0x0][0x610] ;  /* 0x00018400ff0b7b82 */ /* 0x000e620000000800 */
[----:B------:R-:W-:Y:S01]  /*b0e0*/  ULDC UR11, c[0x0][0x658] ;  /* 0x00019600000b7ab9 */ /* 0x000fe20000000800 */
[----:B------:R-:W-:Y:S01]  /*b0f0*/  IMAD.X R2, RZ, RZ, ~R2, P1 ;  /* 0x000000ffff027224 */ /* 0x000fe200008e0e02 */
[----:B------:R-:W-:Y:S01]  /*b100*/  ISETP.NE.U32.AND P1, PT, RZ, UR14, PT ;  /* 0x0000000eff007c0c */ /* 0x000fe2000bf25070 */
[----:B------:R-:W-:Y:S01]  /*b110*/  FMUL R6, R4, UR13 ;  /* 0x0000000d04067c20 */ /* 0x000fe20008400000 */
[----:B------:R-:W-:Y:S01]  /*b120*/  ULDC UR13, c[0x0][0x648] ;  /* 0x00019200000d7ab9 */ /* 0x000fe20000000800 */
[----:B------:R-:W-:Y:S01]  /*b130*/  IMAD R4, R2, UR8, RZ ;  /* 0x0000000802047c24 */ /* 0x000fe2000f8e02ff */
[----:B------:R-:W-:Y:S01]  /*b140*/  ISETP.NE.AND.EX P1, PT, RZ, UR15, PT, P1 ;  /* 0x0000000fff007c0c */ /* 0x000fe2000bf25310 */
[C---:B------:R-:W-:Y:S01]  /*b150*/  IMAD.WIDE.U32 R2, R5.reuse, UR8, R16 ;  /* 0x0000000805027c25 */ /* 0x040fe2000f8e0010 */
[----:B0-----:R-:W-:Y:S01]  /*b160*/  R2UR UR8, R12 ;  /* 0x000000000c0872ca */ /* 0x001fe200000e0000 */
[----:B------:R-:W0:Y:S02]  /*b170*/  F2I.U32.TRUNC.NTZ R6, R6 ;  /* 0x0000000600067305 */ /* 0x000e24000020f000 */
[----:B------:R-:W-:Y:S01]  /*b180*/  IMAD R5, R5, UR9, R4 ;  /* 0x0000000905057c24 */ /* 0x000fe2000f8e0204 */
[----:B------:R-:W-:-:S03]  /*b190*/  ULDC UR9, c[0x0][0x618] ;  /* 0x0001860000097ab9 */ /* 0x000fc60000000800 */
[----:B------:R-:W-:-:S05]  /*b1a0*/  IMAD.IADD R3, R3, 0x1, R5 ;  /* 0x0000000103037824 */ /* 0x000fca00078e0205 */
[--C-:B------:R-:W-:Y:S02]  /*b1b0*/  SHF.R.U64 R12, R2, UR9, R3.reuse ;  /* 0x00000009020c7c19 */ /* 0x100fe40008001203 */
[----:B------:R-:W-:Y:S01]  /*b1c0*/  SHF.R.U32.HI R3, RZ, UR9, R3 ;  /* 0x00000009ff037c19 */ /* 0x000fe20008011603 */
[----:B------:R-:W-:Y:S01]  /*b1d0*/  ULDC UR9, c[0x0][0x608] ;  /* 0x0001820000097ab9 */ /* 0x000fe20000000800 */
[----:B0-----:R-:W-:Y:S02]  /*b1e0*/  R2UR UR10, R6 ;  /* 0x00000000060a72ca */ /* 0x001fe400000e0000 */
[--C-:B------:R-:W-:Y:S02]  /*b1f0*/  SHF.R.U64 R14, R12, UR9, R3.reuse ;  /* 0x000000090c0e7c19 */ /* 0x100fe40008001203 */
[----:B------:R-:W-:Y:S01]  /*b200*/  SHF.R.U32.HI R3, RZ, UR9, R3 ;  /* 0x00000009ff037c19 */ /* 0x000fe20008011603 */
[----:B------:R-:W-:-:S03]  /*b210*/  UIADD3 UR9, -UR8, URZ, URZ ;  /* 0x0000003f08097290 */ /* 0x000fc6000fffe13f */
[--C-:B------:R-:W-:Y:S01]  /*b220*/  SHF.R.U64 R18, R14, UR11, R3.reuse ;  /* 0x0000000b0e127c19 */ /* 0x100fe20008001203 */
[----:B------:R-:W-:Y:S01]  /*b230*/  ULDC UR8, c[0x0][0x144] ;  /* 0x0000510000087ab9 */ /* 0x000fe20000000800 */
[----:B------:R-:W-:-:S03]  /*b240*/  SHF.R.U32.HI R3, RZ, UR11, R3 ;  /* 0x0000000bff037c19 */ /* 0x000fc60008011603 */
[----:B------:R-:W-:Y:S01]  /*b250*/  IMAD.MOV.U32 R2, RZ, RZ, R18 ;  /* 0x000000ffff027224 */ /* 0x000fe200078e0012 */
[----:B------:R-:W-:Y:S06]  /*b260*/  @!P1 BRA `(.L_x_305) ;  /* 0x0000000000289947 */ /* 0x000fec0003800000 */
        /* <DEDUP_REMOVED lines=10> */
.L_x_305:
[----:B------:R-:W-:Y:S01]  /*b310*/  UISETP.NE.AND UP0, UPT, UR39, URZ, UPT ;  /* 0x0000003f2700728c */ /* 0x000fe2000bf05270 */
[----:B------:R-:W-:Y:S01]  /*b320*/  SHF.R.U64 R3, R2, UR13, R3 ;  /* 0x0000000d02037c19 */ /* 0x000fe20008001203 */
[----:B------:R-:W-:Y:S01]  /*b330*/  UIADD3 UR10, -UR10, URZ, URZ ;  /* 0x0000003f0a0a7290 */ /* 0x000fe2000fffe13f */
[----:B------:R-:W-:Y:S01]  /*b340*/  LOP3.LUT R2, R14, UR6, RZ, 0xc0, !PT ;  /* 0x000000060e027c12 */ /* 0x000fe2000f8ec0ff */
[----:B------:R-:W-:Y:S02]  /*b350*/  UIMAD UR7, UR8, UR9, UR7 ;  /* 0x00000009080772a4 */ /* 0x000fe4000f8e0207 */
[----:B------:R-:W-:Y:S01]  /*b360*/  IMAD.MOV R5, RZ, RZ, -R3 ;  /* 0x000000ffff057224 */ /* 0x000fe200078e0a03 */
[----:B------:R-:W-:Y:S01]  /*b370*/  ULDC UR8, c[0x0][0x148] ;  /* 0x0000520000087ab9 */ /* 0x000fe20000000800 */
[----:B------:R-:W-:Y:S01]  /*b380*/  IMAD R4, R3, UR5, R2 ;  /* 0x0000000503047c24 */ /* 0x000fe2000f8e0202 */
[----:B------:R-:W-:Y:S02]  /*b390*/  LOP3.LUT R3, R12, UR4, RZ, 0xc0, !PT ;  /* 0x000000040c037c12 */ /* 0x000fe4000f8ec0ff */
[----:B------:R-:W-:Y:S01]  /*b3a0*/  @UP0 UIMAD UR7, UR8, UR10, UR12 ;  /* 0x0000000a080702a4 */ /* 0x000fe2000f8e020c */
[----:B------:R-:W-:-:S02]  /*b3b0*/  PLOP3.LUT P1, PT, PT, PT, UP0, 0x80, 0x0 ;  /* 0x000000000000781c */ /* 0x000fc40003f2f008 */
[----:B------:R-:W-:Y:S02]  /*b3c0*/  ULDC UR8, c[0x0][0x638] ;  /* 0x00018e0000087ab9 */ /* 0x000fe40000000800 */
[----:B------:R-:W-:Y:S02]  /*b3d0*/  IMAD R2, R5, UR8, R18 ;  /* 0x0000000805027c24 */ /* 0x000fe4000f8e0212 */
[----:B-1----:R-:W-:Y:S01]  /*b3e0*/  IMAD R11, R4, R11, UR7 ;  /* 0x00000007040b7e24 */ /* 0x002fe2000f8e020b */
[----:B------:R-:W-:Y:S01]  /*b3f0*/  ULDC UR7, c[0x0][0x600] ;  /* 0x0001800000077ab9 */ /* 0x000fe20000000800 */
[----:B------:R-:W-:Y:S02]  /*b400*/  IMAD.MOV.U32 R4, RZ, RZ, 0x1 ;  /* 0x00000001ff047424 */ /* 0x000fe400078e00ff */
[----:B------:R-:W-:-:S03]  /*b410*/  IMAD R18, R2, UR7, R3 ;  /* 0x0000000702127c24 */ /* 0x000fc6000f8e0203 */
[----:B------:R-:W-:Y:S02]  /*b420*/  PRMT R3, R4, 0x7610, R3 ;  /* 0x0000761004037816 */ /* 0x000fe40000000003 */
[----:B------:R-:W-:Y:S02]  /*b430*/  SEL R2, R18, R11, !P1 ;  /* 0x0000000b12027207 */ /* 0x000fe40004800000 */
[----:B------:R-:W-:-:S07]  /*b440*/  SEL R18, R11, R18, !P1 ;  /* 0x000000120b127207 */ /* 0x000fce0004800000 */
.L_x_303:
[----:B------:R-:W-:Y:S05]  /*b450*/  BSYNC B1 ;  /* 0x0000000000017941 */ /* 0x000fea0003800000 */
.L_x_302:
[----:B------:R-:W-:-:S13]  /*b460*/  LOP3.LUT P1, RZ, R3, 0xff, RZ, 0xc0, !PT ;  /* 0x000000ff03ff7812 */ /* 0x000fda000782c0ff */
[----:B------:R-:W-:Y:S05]  /*b470*/  @P1 BRA `(.L_x_306) ;  /* 0xfffffff400201947 */ /* 0x000fea000383ffff */
[----:B------:R-:W-:Y:S05]  /*b480*/  BSYNC B0 ;  /* 0x0000000000007941 */ /* 0x000fea0003800000 */
.L_x_294:
[----:B------:R-:W-:-:S03]  /*b490*/  UMOV UR7, 0xffffffff ;  /* 0xffffffff00077882 */ /* 0x000fc60000000000 */
[----:B------:R-:W-:Y:S05]  /*b4a0*/  BRA.DIV UR7, `(.L_x_307) ;  /* 0x0000000607447947 */ /* 0x000fea000b800000 */
[----:B------:R-:W-:-:S13]  /*b4b0*/  ELECT P6, URZ, PT ;  /* 0x00000000003f782f */ /* 0x000fda00038c0000 */
.L_x_323:
[----:B------:R-:W-:Y:S04]  /*b4c0*/  BSSY B0, `(.L_x_308) ;  /* 0x000002c000007945 */ /* 0x000fe80003800000 */
[----:B------:R-:W-:Y:S05]  /*b4d0*/  @!P6 BRA `(.L_x_309) ;  /* 0x0000000000a8e947 */ /* 0x000fea0003800000 */
[----:B------:R-:W-:-:S04]  /*b4e0*/  ULOP3.LUT UR7, UR41, 0x2, URZ, 0xfc, !UPT ;  /* 0x0000000229077892 */ /* 0x000fc8000f8efc3f */
[----:B------:R-:W-:-:S06]  /*b4f0*/  UISETP.NE.AND UP0, UPT, UR7, 0x3, UPT ;  /* 0x000000030700788c */ /* 0x000fcc000bf05270 */
[----:B------:R-:W-:-:S13]  /*b500*/  PLOP3.LUT P0, PT, PT, PT, UP0, 0x80, 0x0 ;  /* 0x000000000000781c */ /* 0x000fda0003f0f008 */
[----:B------:R-:W-:Y:S05]  /*b510*/  @!P0 BRA `(.L_x_310) ;  /* 0x0000000000048947 */ /* 0x000fea0003800000 */
[----:B------:R-:W-:Y:S01]  /*b520*/  BPT.TRAP 0x1 ;  /* 0x000000040000795c */ /* 0x000fe20000300000 */
.L_x_310:
[----:B------:R-:W0:Y:S01]  /*b530*/  S2R R3, SR_CgaCtaId ;  /* 0x0000000000037919 */ /* 0x000e220000008800 */
[----:B------:R-:W-:-:S04]  /*b540*/  MOV R2, 0x400 ;  /* 0x0000040000027802 */ /* 0x000fc80000000f00 */
[----:B0-----:R-:W-:Y:S02]  /*b550*/  LEA R3, R3, R2, 0x18 ;  /* 0x0000000203037211 */ /* 0x001fe400078ec0ff */
[----:B------:R-:W-:-:S03]  /*b560*/  SHF.L.U32 R2, R8, 0x1f, RZ ;  /* 0x0000001f08027819 */ /* 0x000fc600000006ff */
[----:B------:R-:W-:-:S04]  /*b570*/  VIADD R3, R3, 0x20 ;  /* 0x0000002003037836 */ /* 0x000fc80000000000 */
[C---:B------:R-:W-:Y:S02]  /*b580*/  IMAD R7, R0.reuse, 0x8, R3 ;  /* 0x0000000800077824 */ /* 0x040fe400078e0203 */
[----:B------:R-:W-:Y:S02]  /*b590*/  VIADD R0, R0, 0x1 ;  /* 0x0000000100007836 */ /* 0x000fe40000000000 */
[----:B------:R-:W0:Y:S03]  /*b5a0*/  SYNCS.PHASECHK.TRANS64.TRYWAIT P0, [R7+URZ], R2 ;  /* 0x00000002070075a7 */ /* 0x000e26000800017f */
[----:B------:R-:W-:-:S04]  /*b5b0*/  ISETP.NE.AND P1, PT, R0, 0x4, PT ;  /* 0x000000040000780c */ /* 0x000fc80003f25270 */
[----:B------:R-:W-:Y:S02]  /*b5c0*/  SEL R5, RZ, 0x1, P1 ;  /* 0x00000001ff057807 */ /* 0x000fe40000800000 */
[----:B------:R-:W-:Y:S02]  /*b5d0*/  SEL R0, R0, RZ, P1 ;  /* 0x000000ff00007207 */ /* 0x000fe40000800000 */
[----:B------:R-:W-:-:S03]  /*b5e0*/  LOP3.LUT R5, R8, R5, RZ, 0x3c, !PT ;  /* 0x0000000508057212 */ /* 0x000fc600078e3cff */
[----:B------:R-:W-:Y:S01]  /*b5f0*/  IMAD R9, R0, 0x8, R3 ;  /* 0x0000000800097824 */ /* 0x000fe200078e0203 */
[----:B------:R-:W-:Y:S01]  /*b600*/  SHF.L.U32 R4, R5, 0x1f, RZ ;  /* 0x0000001f05047819 */ /* 0x000fe200000006ff */
[----:B0-----:R-:W-:Y:S06]  /*b610*/  @!P0 BRA `(.L_x_311) ;  /* 0x0000000400088947 */ /* 0x001fec0003800000 */
.L_x_324:
[----:B------:R-:W1:Y:S01]  /*b620*/  SYNCS.PHASECHK.TRANS64.TRYWAIT P0, [R9+URZ], R4 ;  /* 0x00000004090075a7 */ /* 0x000e62000800017f */
[----:B------:R-:W-:-:S05]  /*b630*/  VIADD R0, R0, 0x1 ;  /* 0x0000000100007836 */ /* 0x000fca0000000000 */
[----:B------:R-:W-:-:S04]  /*b640*/  ISETP.NE.AND P1, PT, R0, 0x4, PT ;  /* 0x000000040000780c */ /* 0x000fc80003f25270 */
[----:B0-----:R-:W-:Y:S02]  /*b650*/  SEL R2, RZ, 0x1, P1 ;  /* 0x00000001ff027807 */ /* 0x001fe40000800000 */
[----:B------:R-:W-:Y:S02]  /*b660*/  SEL R0, R0, RZ, P1 ;  /* 0x000000ff00007207 */ /* 0x000fe40000800000 */
[----:B------:R-:W-:-:S03]  /*b670*/  LOP3.LUT R7, R5, R2, RZ, 0x3c, !PT ;  /* 0x0000000205077212 */ /* 0x000fc600078e3cff */
[----:B------:R-:W-:Y:S01]  /*b680*/  IMAD R6, R0, 0x8, R3 ;  /* 0x0000000800067824 */ /* 0x000fe200078e0203 */
[----:B------:R-:W-:Y:S01]  /*b690*/  SHF.L.U32 R5, R7, 0x1f, RZ ;  /* 0x0000001f07057819 */ /* 0x000fe200000006ff */
[----:B-1----:R-:W-:Y:S06]  /*b6a0*/  @!P0 BRA `(.L_x_312) ;  /* 0x0000000000f88947 */ /* 0x002fec0003800000 */
.L_x_325:
[----:B------:R-:W1:Y:S01]  /*b6b0*/  SYNCS.PHASECHK.TRANS64.TRYWAIT P0, [R6+URZ], R5 ;  /* 0x00000005060075a7 */ /* 0x000e62000800017f */
[----:B------:R-:W-:-:S05]  /*b6c0*/  VIADD R0, R0, 0x1 ;  /* 0x0000000100007836 */ /* 0x000fca0000000000 */
[----:B------:R-:W-:-:S04]  /*b6d0*/  ISETP.NE.AND P1, PT, R0, 0x4, PT ;  /* 0x000000040000780c */ /* 0x000fc80003f25270 */
[----:B------:R-:W-:Y:S02]  /*b6e0*/  SEL R2, RZ, 0x1, P1 ;  /* 0x00000001ff027807 */ /* 0x000fe40000800000 */
[----:B------:R-:W-:Y:S02]  /*b6f0*/  SEL R0, R0, RZ, P1 ;  /* 0x000000ff00007207 */ /* 0x000fe40000800000 */
[----:B------:R-:W-:Y:S01]  /*b700*/  LOP3.LUT R2, R7, R2, RZ, 0x3c, !PT ;  /* 0x0000000207027212 */ /* 0x000fe200078e3cff */
[----:B-1----:R-:W-:Y:S06]  /*b710*/  @!P0 BRA `(.L_x_313) ;  /* 0x0000000000f08947 */ /* 0x002fec0003800000 */
.L_x_326:
[----:B------:R-:W-:Y:S01]  /*b720*/  IMAD R3, R0, 0x8, R3 ;  /* 0x0000000800037824 */ /* 0x000fe200078e0203 */
[----:B------:R-:W-:-:S07]  /*b730*/  SHF.L.U32 R0, R2, 0x1f, RZ ;  /* 0x0000001f02007819 */ /* 0x000fce00000006ff */
.L_x_314:
[----:B--2---:R2:W3:Y:S02]  /*b740*/  SYNCS.PHASECHK.TRANS64.TRYWAIT P0, [R3+URZ], R0 ;  /* 0x00000000030075a7 */ /* 0x0044e4000800017f */
[----:B---3--:R-:W-:Y:S05]  /*b750*/  @!P0 NANOSLEEP.SYNCS 0x989680 ;  /* 0x009896800000895d */ /* 0x008fea0003900000 */
[----:B------:R-:W3:Y:S02]  /*b760*/  @!P0 SYNCS.PHASECHK.TRANS64 P0, [R3+URZ], R0 ;  /* 0x00000000030085a7 */ /* 0x000ee4000800007f */
[----:B---3--:R-:W-:Y:S05]  /*b770*/  @!P0 BRA `(.L_x_314) ;  /* 0xfffffffc00f08947 */ /* 0x008fea000383ffff */
.L_x_309:
[----:B------:R-:W-:Y:S05]  /*b780*/  BSYNC B0 ;  /* 0x0000000000007941 */ /* 0x000fea0003800000 */
.L_x_308:
[----:B------:R-:W-:Y:S05]  /*b790*/  EXIT ;  /* 0x000000000000794d */ /* 0x000fea0003800000 */
.L_x_18:
[----:B0-----:R0:W1:Y:S02]  /*b7a0*/  SYNCS.PHASECHK.TRANS64.TRYWAIT P0, [R158+URZ], R3 ;  /* 0x000000039e0075a7 */ /* 0x001064000800017f */
[----:B-1----:R-:W-:Y:S05]  /*b7b0*/  @!P0 NANOSLEEP.SYNCS 0x989680 ;  /* 0x009896800000895d */ /* 0x002fea0003900000 */
[----:B------:R-:W1:Y:S02]  /*b7c0*/  @!P0 SYNCS.PHASECHK.TRANS64 P0, [R158+URZ], R3 ;  /* 0x000000039e0085a7 */ /* 0x000e64000800007f */
[----:B-1----:R-:W-:Y:S05]  /*b7d0*/  @!P0 BRA `(.L_x_18) ;  /* 0xfffffffc00f08947 */ /* 0x002fea000383ffff */
[----:B------:R-:W-:Y:S05]  /*b7e0*/  BRA `(.L_x_315) ;  /* 0xffffff5c00e07947 */ /* 0x000fea000383ffff */
.L_x_23:
[----:B-1----:R1:W2:Y:S02]  /*b7f0*/  SYNCS.PHASECHK.TRANS64.TRYWAIT P1, [R3+URZ], R0 ;  /* 0x00000000030075a7 */ /* 0x0022a4000802017f */
[----:B--2---:R-:W-:Y:S05]  /*b800*/  @!P1 NANOSLEEP.SYNCS 0x989680 ;  /* 0x009896800000995d */ /* 0x004fea0003900000 */
[----:B------:R-:W2:Y:S02]  /*b810*/  @!P1 SYNCS.PHASECHK.TRANS64 P1, [R3+URZ], R0 ;  /* 0x00000000030095a7 */ /* 0x000ea4000802007f */
[----:B--2---:R-:W-:Y:S05]  /*b820*/  @!P1 BRA `(.L_x_23) ;  /* 0xfffffffc00f09947 */ /* 0x004fea000383ffff */
[----:B------:R-:W-:Y:S05]  /*b830*/  BRA `(.L_x_22) ;  /* 0xffffff6000507947 */ /* 0x000fea000383ffff */
.L_x_28:
[----:B-1----:R-:W-:-:S04]  /*b840*/  IMAD.U32 R5, RZ, RZ, UR4 ;  /* 0x00000004ff057e24 */ /* 0x002fc8000f8e00ff */
[----:B------:R1:W2:Y:S03]  /*b850*/  SYNCS.PHASECHK.TRANS64.TRYWAIT P1, [R5+URZ], R4 ;  /* 0x00000004050075a7 */ /* 0x0002a6000802017f */
[----:B--2---:R-:W-:Y:S05]  /*b860*/  @!P1 NANOSLEEP.SYNCS 0x989680 ;  /* 0x009896800000995d */ /* 0x004fea0003900000 */
[----:B------:R-:W2:Y:S02]  /*b870*/  @!P1 SYNCS.PHASECHK.TRANS64 P1, [R5+URZ], R4 ;  /* 0x00000004050095a7 */ /* 0x000ea4000802007f */
[----:B--2---:R-:W-:Y:S05]  /*b880*/  @!P1 BRA `(.L_x_28) ;  /* 0xfffffffc00ec9947 */ /* 0x004fea000383ffff */
[----:B------:R-:W-:Y:S05]  /*b890*/  BRA `(.L_x_27) ;  /* 0xffffff64002c7947 */ /* 0x000fea000383ffff */
.L_x_34:
[----:B0-----:R0:W1:Y:S02]  /*b8a0*/  SYNCS.PHASECHK.TRANS64.TRYWAIT P0, [R158+URZ+0x10], R3 ;  /* 0x000010039e0075a7 */ /* 0x001064000800017f */
[----:B-1----:R-:W-:Y:S05]  /*b8b0*/  @!P0 NANOSLEEP.SYNCS 0x989680 ;  /* 0x009896800000895d */ /* 0x002fea0003900000 */
[----:B------:R-:W1:Y:S02]  /*b8c0*/  @!P0 SYNCS.PHASECHK.TRANS64 P0, [R158+URZ+0x10], R3 ;  /* 0x000010039e0085a7 */ /* 0x000e64000800007f */
[----:B-1----:R-:W-:Y:S05]  /*b8d0*/  @!P0 BRA `(.L_x_34) ;  /* 0xfffffffc00f08947 */ /* 0x002fea000383ffff */
[----:B------:R-:W-:Y:S05]  /*b8e0*/  BRA `(.L_x_316) ;  /* 0xffffff6800887947 */ /* 0x000fea000383ffff */
.L_x_295:
[----:B------:R-:W-:Y:S01]  /*b8f0*/  BSSY B1, `(.L_x_317) ;  /* 0x0000006000017945 */ /* 0x000fe20003800000 */
[----:B------:R-:W-:-:S07]  /*b900*/  IMAD.MOV.U32 R15, RZ, RZ, -0x1 ;  /* 0xffffffffff0f7424 */ /* 0x000fce00078e00ff */
[----:B------:R-:W-:Y:S05]  /*b910*/  WARPSYNC.COLLECTIVE R15, `(.L_x_318) ;  /* 0x000000000f0c7348 */ /* 0x000fea0003c00000 */
[----:B------:R-:W-:Y:S02]  /*b920*/  ELECT P6, UR62, PT ;  /* 0x00000000003e782f */ /* 0x000fe400038c0000 */
[----:B------:R-:W-:Y:S01]  /*b930*/  MOV R14, UR62 ;  /* 0x0000003e000e7c02 */ /* 0x000fe20008000f00 */
[----:B------:R-:W-:Y:S10]  /*b940*/  ENDCOLLECTIVE ;  /* 0x000000000000791b */ /* 0x000ff40003800000 */
.L_x_318:
[----:B------:R-:W-:Y:S05]  /*b950*/  BSYNC B1 ;  /* 0x0000000000017941 */ /* 0x000fea0003800000 */
.L_x_317:
[----:B------:R-:W-:Y:S05]  /*b960*/  BRA `(.L_x_319) ;  /* 0xffffffec00f07947 */ /* 0x000fea000383ffff */
.L_x_298:
[----:B0-----:R0:W1:Y:S02]  /*b970*/  SYNCS.PHASECHK.TRANS64.TRYWAIT P1, [R12+URZ+0x20], R3 ;  /* 0x000020030c0075a7 */ /* 0x001064000802017f */
[----:B-1----:R-:W-:Y:S05]  /*b980*/  @!P1 NANOSLEEP.SYNCS 0x989680 ;  /* 0x009896800000995d */ /* 0x002fea0003900000 */
[----:B------:R-:W1:Y:S02]  /*b990*/  @!P1 SYNCS.PHASECHK.TRANS64 P1, [R12+URZ+0x20], R3 ;  /* 0x000020030c0095a7 */ /* 0x000e64000802007f */
[----:B-1----:R-:W-:Y:S05]  /*b9a0*/  @!P1 BRA `(.L_x_298) ;  /* 0xfffffffc00f09947 */ /* 0x002fea000383ffff */
[----:B------:R-:W-:Y:S05]  /*b9b0*/  BRA `(.L_x_320) ;  /* 0xfffffff0002c7947 */ /* 0x000fea000383ffff */
.L_x_307:
[----:B------:R-:W-:Y:S01]  /*b9c0*/  BSSY B0, `(.L_x_321) ;  /* 0x0000006000007945 */ /* 0x000fe20003800000 */
[----:B------:R-:W-:-:S07]  /*b9d0*/  IMAD.MOV.U32 R15, RZ, RZ, -0x1 ;  /* 0xffffffffff0f7424 */ /* 0x000fce00078e00ff */
[----:B------:R-:W-:Y:S05]  /*b9e0*/  WARPSYNC.COLLECTIVE R15, `(.L_x_322) ;  /* 0x000000000f0c7348 */ /* 0x000fea0003c00000 */
[----:B------:R-:W-:Y:S02]  /*b9f0*/  ELECT P6, UR62, PT ;  /* 0x00000000003e782f */ /* 0x000fe400038c0000 */
[----:B------:R-:W-:Y:S01]  /*ba00*/  MOV R14, UR62 ;  /* 0x0000003e000e7c02 */ /* 0x000fe20008000f00 */
[----:B------:R-:W-:Y:S10]  /*ba10*/  ENDCOLLECTIVE ;  /* 0x000000000000791b */ /* 0x000ff40003800000 */
.L_x_322:
[----:B------:R-:W-:Y:S05]  /*ba20*/  BSYNC B0 ;  /* 0x0000000000007941 */ /* 0x000fea0003800000 */
.L_x_321:
[----:B------:R-:W-:Y:S05]  /*ba30*/  BRA `(.L_x_323) ;  /* 0xfffffff800a07947 */ /* 0x000fea000383ffff */
.L_x_311:
[----:B0-----:R0:W1:Y:S02]  /*ba40*/  SYNCS.PHASECHK.TRANS64.TRYWAIT P0, [R7+URZ], R2 ;  /* 0x00000002070075a7 */ /* 0x001064000800017f */
[----:B-1----:R-:W-:Y:S05]  /*ba50*/  @!P0 NANOSLEEP.SYNCS 0x989680 ;  /* 0x009896800000895d */ /* 0x002fea0003900000 */
[----:B------:R-:W1:Y:S02]  /*ba60*/  @!P0 SYNCS.PHASECHK.TRANS64 P0, [R7+URZ], R2 ;  /* 0x00000002070085a7 */ /* 0x000e64000800007f */
[----:B-1----:R-:W-:Y:S05]  /*ba70*/  @!P0 BRA `(.L_x_311) ;  /* 0xfffffffc00f08947 */ /* 0x002fea000383ffff */
[----:B------:R-:W-:Y:S05]  /*ba80*/  BRA `(.L_x_324) ;  /* 0xfffffff800e47947 */ /* 0x000fea000383ffff */
.L_x_312:
[----:B0-----:R0:W1:Y:S02]  /*ba90*/  SYNCS.PHASECHK.TRANS64.TRYWAIT P0, [R9+URZ], R4 ;  /* 0x00000004090075a7 */ /* 0x001064000800017f */
[----:B-1----:R-:W-:Y:S05]  /*baa0*/  @!P0 NANOSLEEP.SYNCS 0x989680 ;  /* 0x009896800000895d */ /* 0x002fea0003900000 */
[----:B------:R-:W1:Y:S02]  /*bab0*/  @!P0 SYNCS.PHASECHK.TRANS64 P0, [R9+URZ], R4 ;  /* 0x00000004090085a7 */ /* 0x000e64000800007f */
[----:B-1----:R-:W-:Y:S05]  /*bac0*/  @!P0 BRA `(.L_x_312) ;  /* 0xfffffffc00f08947 */ /* 0x002fea000383ffff */
[----:B------:R-:W-:Y:S05]  /*bad0*/  BRA `(.L_x_325) ;  /* 0xfffffff800f47947 */ /* 0x000fea000383ffff */
.L_x_313:
[----:B-1----:R1:W2:Y:S02]  /*bae0*/  SYNCS.PHASECHK.TRANS64.TRYWAIT P0, [R6+URZ], R5 ;  /* 0x00000005060075a7 */ /* 0x0022a4000800017f */
[----:B--2---:R-:W-:Y:S05]  /*baf0*/  @!P0 NANOSLEEP.SYNCS 0x989680 ;  /* 0x009896800000895d */ /* 0x004fea0003900000 */
[----:B------:R-:W2:Y:S02]  /*bb00*/  @!P0 SYNCS.PHASECHK.TRANS64 P0, [R6+URZ], R5 ;  /* 0x00000005060085a7 */ /* 0x000ea4000800007f */
[----:B--2---:R-:W-:Y:S05]  /*bb10*/  @!P0 BRA `(.L_x_313) ;  /* 0xfffffffc00f08947 */ /* 0x004fea000383ffff */
[----:B------:R-:W-:Y:S05]  /*bb20*/  BRA `(.L_x_326) ;  /* 0xfffffff800fc7947 */ /* 0x000fea000383ffff */
.L_x_327:
[----:B------:R-:W-:-:S00]  /*bb30*/  BRA `(.L_x_327) ;  /* 0xfffffffc00fc7947 */ /* 0x000fc0000383ffff */
[----:B------:R-:W-:-:S00]  /*bb40*/  NOP ;  /* 0x0000000000007918 */ /* 0x000fc00000000000 */
        /* <DEDUP_REMOVED lines=11> */
.L_x_328:


//--------------------- .nv.global.init           --------------------------
	.section	.nv.global.init,"aw",@progbits
.nv.global.init:
	.type		$str$22,@object
	.size		$str$22,($str$23 - $str$22)
$str$22:
        /*0000*/ 	.byte	0x6b, 0x5f, 0x74, 0x69, 0x6c, 0x65, 0x5f, 0x63, 0x6f, 0x75, 0x6e, 0x74, 0x20, 0x3e, 0x3d, 0x20
        /*0010*/ 	.byte	0x31, 0x00
	.type		$str$23,@object
	.size		$str$23,(__unnamed_1 - $str$23)
$str$23:
        /*0012*/ 	.byte	0x2f, 0x74, 0x6d, 0x70, 0x2f, 0x63, 0x75, 0x74, 0x6c, 0x61, 0x73, 0x73, 0x5f, 0x73, 0x77, 0x65
        /*0022*/ 	.byte	0x65, 0x70, 0x5f, 0x73, 0x72, 0x63, 0x2f, 0x69, 0x6e, 0x63, 0x6c, 0x75, 0x64, 0x65, 0x2f, 0x63
        /*0032*/ 	.byte	0x75, 0x74, 0x6c, 0x61, 0x73, 0x73, 0x2f, 0x67, 0x65, 0x6d, 0x6d, 0x2f, 0x63, 0x6f, 0x6c, 0x6c
        /*0042*/ 	.byte	0x65, 0x63, 0x74, 0x69, 0x76, 0x65, 0x2f, 0x73, 0x6d, 0x39, 0x30, 0x5f, 0x6d, 0x6d, 0x61, 0x5f
        /*0052*/ 	.byte	0x74, 0x6d, 0x61, 0x5f, 0x67, 0x6d, 0x6d, 0x61, 0x5f, 0x73, 0x73, 0x5f, 0x77, 0x61, 0x72, 0x70
        /*0062*/ 	.byte	0x73, 0x70, 0x65, 0x63, 0x69, 0x61, 0x6c, 0x69, 0x7a, 0x65, 0x64, 0x2e, 0x68, 0x70, 0x70, 0x00
	.type		__unnamed_1,@object
	.size		__unnamed_1,(.L_0 - __unnamed_1)
__unnamed_1:
        /*0072*/ 	.byte	0x76, 0x6f, 0x69, 0x64, 0x20, 0x63, 0x75, 0x74, 0x6c, 0x61, 0x73, 0x73, 0x3a, 0x3a, 0x67, 0x65
        /* <DEDUP_REMOVED lines=177> */
        /*0b92*/ 	.byte	0x74, 0x69, 0x74, 0x79, 0x5d, 0x00
.L_0:


//--------------------- .nv.shared._ZN7cutlass13device_kernelINS_4gemm6kernel13GemmUniversalIN4cute5tupleIJiiiiEEENS1_10collective13CollectiveMmaINS1_34MainloopSm90TmaGmmaWarpSpecializedILi4ENS5_IJNS4_1CILi1EEENSA_ILi2EEESB_EEENS1_32KernelTmaWarpSpecializedPingpongEEENS5_IJNSA_ILi64EEENSA_ILi256EEENSA_ILi32EEEEEENS_10tfloat32_tENS5_IJlSB_lEEESK_SL_NS4_8TiledMMAINS4_8MMA_AtomIJNS4_4SM904GMMA30MMA_64x256x8_F32TF32TF32_SS_TNILNSP_7ScaleInE1ELSR_1EEEEEENS4_6LayoutINS5_IJSB_SB_SB_EEENS5_IJNSA_ILi0EEESW_SW_EEEEENS5_IJNS4_10UnderscoreESZ_SZ_EEEEENS4_23SM90_TMA_LOAD_MULTICASTENS4_14ComposedLayoutINS4_7SwizzleILi3ELi4ELi3EEENS4_18smem_ptr_flag_bitsILi32EEENSU_INS5_IJNSA_ILi8EEESI_EEENS5_IJSI_SB_EEEEEEEvNS4_8identityENS4_13SM90_TMA_LOADES1C_vS1D_EENS_8epilogue10collective6detail29Sm90TmaWarpSpecializedAdapterINS1H_15DefaultEpilogueISK_SL_SL_NS1G_6thread17LinearCombinationISK_Li1EffLNS1L_9ScaleType4KindE0ELNS_15FloatRoundStyleE2ESK_EENS1_15EpilogueDefaultEEEEEvvEEEEvNT_6ParamsE --------------------------
	.section	.nv.shared._ZN7cutlass13device_kernelINS_4gemm6kernel13GemmUniversalIN4cute5tupleIJiiiiEEENS1_10collective13CollectiveMmaINS1_34MainloopSm90TmaGmmaWarpSpecializedILi4ENS5_IJNS4_1CILi1EEENSA_ILi2EEESB_EEENS1_32KernelTmaWarpSpecializedPingpongEEENS5_IJNSA_ILi64EEENSA_ILi256EEENSA_ILi32EEEEEENS_10tfloat32_tENS5_IJlSB_lEEESK_SL_NS4_8TiledMMAINS4_8MMA_AtomIJNS4_4SM904GMMA30MMA_64x256x8_F32TF32TF32_SS_TNILNSP_7ScaleInE1ELSR_1EEEEEENS4_6LayoutINS5_IJSB_SB_SB_EEENS5_IJNSA_ILi0EEESW_SW_EEEEENS5_IJNS4_10UnderscoreESZ_SZ_EEEEENS4_23SM90_TMA_LOAD_MULTICASTENS4_14ComposedLayoutINS4_7SwizzleILi3ELi4ELi3EEENS4_18smem_ptr_flag_bitsILi32EEENSU_INS5_IJNSA_ILi8EEESI_EEENS5_IJSI_SB_EEEEEEEvNS4_8identityENS4_13SM90_TMA_LOADES1C_vS1D_EENS_8epilogue10collective6detail29Sm90TmaWarpSpecializedAdapterINS1H_15DefaultEpilogueISK_SL_SL_NS1G_6thread17LinearCombinationISK_Li1EffLNS1L_9ScaleType4KindE0ELNS_15FloatRoundStyleE2ESK_EENS1_15EpilogueDefaultEEEEEvvEEEEvNT_6ParamsE,"aw",@nobits
	.sectionflags	@""
	.align	16
	.zero		1024


//--------------------- .nv.shared.reserved.0     --------------------------
	.section	.nv.shared.reserved.0,"aw",@nobits
	.weak		__nv_reservedSMEM_offset_0_alias
	.size		__nv_reservedSMEM_offset_0_alias, 0, 0
	.other		__nv_reservedSMEM_offset_0_alias,@"STO_CUDA_RESERVED_SHARED STV_DEFAULT"
__nv_reservedSMEM_offset_0_alias:
	.zero		0


//--------------------- .nv.global                --------------------------
	.section	.nv.global,"aw",@nobits
.nv.global:
	.type		_ZN39_INTERNAL_324cf43d_4_k_cu_8426b363_60214cute1_E,@object
	.size		_ZN39_INTERNAL_324cf43d_4_k_cu_8426b363_60214cute1_E,(_ZN39_INTERNAL_324cf43d_4_k_cu_8426b363_60214cuda3std3__45__cpo6cbeginE - _ZN39_INTERNAL_324cf43d_4_k_cu_8426b363_60214cute1_E)
_ZN39_INTERNAL_324cf43d_4_k_cu_8426b363_60214cute1_E:
	.zero		1
	.type		_ZN39_INTERNAL_324cf43d_4_k_cu_8426b363_60214cuda3std3__45__cpo6cbeginE,@object
	.size		_ZN39_INTERNAL_324cf43d_4_k_cu_8426b363_60214cuda3std3__45__cpo6cbeginE,(_ZN39_INTERNAL_324cf43d_4_k_cu_8426b363_60214cuda3std3__48in_placeE - _ZN39_INTERNAL_324cf43d_4_k_cu_8426b363_60214cuda3std3__45__cpo6cbeginE)
_ZN39_INTERNAL_324cf43d_4_k_cu_8426b363_60214cuda3std3__45__cpo6cbeginE:
	.zero		1
	.type		_ZN39_INTERNAL_324cf43d_4_k_cu_8426b363_60214cuda3std3__48in_placeE,@object
	.size		_ZN39_INTERNAL_324cf43d_4_k_cu_8426b363_60214cuda3std3__48in_placeE,(_ZN39_INTERNAL_324cf43d_4_k_cu_8426b363_60214cuda3std6ranges3__45__cpo9iter_moveE - _ZN39_INTERNAL_324cf43d_4_k_cu_8426b363_60214cuda3std3__48in_placeE)
_ZN39_INTERNAL_324cf43d_4_k_cu_8426b363_60214cuda3std3__48in_placeE:
	.zero		1
	.type		_ZN39_INTERNAL_324cf43d_4_k_cu_8426b363_60214cuda3std6ranges3__45__cpo9iter_moveE,@object
	.size		_ZN39_INTERNAL_324cf43d_4_k_cu_8426b363_60214cuda3std6ranges3__45__cpo9iter_moveE,(_ZN39_INTERNAL_324cf43d_4_k_cu_8426b363_60214cuda3std3__45__cpo5beginE - _ZN39_INTERNAL_324cf43d_4_k_cu_8426b363_60214cuda3std6ranges3__45__cpo9iter_moveE)
_ZN39_INTERNAL_324cf43d_4_k_cu_8426b363_60214cuda3std6ranges3__45__cpo9iter_moveE:
	.zero		1
	.type		_ZN39_INTERNAL_324cf43d_4_k_cu_8426b363_60214cuda3std3__45__cpo5beginE,@object
	.size		_ZN39_INTERNAL_324cf43d_4_k_cu_8426b363_60214cuda3std3__45__cpo5beginE,(_ZN39_INTERNAL_324cf43d_4_k_cu_8426b363_60214cuda3std3__441_GLOBAL__N__324cf43d_4_k_cu_8426b363_60216ignoreE - _ZN39_INTERNAL_324cf43d_4_k_cu_8426b363_60214cuda3std3__45__cpo5beginE)
_ZN39_INTERNAL_324cf43d_4_k_cu_8426b363_60214cuda3std3__45__cpo5beginE:
	.zero		1
	.type		_ZN39_INTERNAL_324cf43d_4_k_cu_8426b363_60214cuda3std3__441_GLOBAL__N__324cf43d_4_k_cu_8426b363_60216ignoreE,@object
	.size		_ZN39_INTERNAL_324cf43d_4_k_cu_8426b363_60214cuda3std3__441_GLOBAL__N__324cf43d_4_k_cu_8426b363_60216ignoreE,(_ZN39_INTERNAL_324cf43d_4_k_cu_8426b363_60214cute7productE - _ZN39_INTERNAL_324cf43d_4_k_cu_8426b363_60214cuda3std3__441_GLOBAL__N__324cf43d_4_k_cu_8426b363_60216ignoreE)
_ZN39_INTERNAL_324cf43d_4_k_cu_8426b363_60214cuda3std3__441_GLOBAL__N__324cf43d_4_k_cu_8426b363_60216ignoreE:
	.zero		1
	.type		_ZN39_INTERNAL_324cf43d_4_k_cu_8426b363_60214cute7productE,@object
	.size		_ZN39_INTERNAL_324cf43d_4_k_cu_8426b363_60214cute7productE,(_ZN39_INTERNAL_324cf43d_4_k_cu_8426b363_60214cuda3std3__45__cpo3endE - _ZN39_INTERNAL_324cf43d_4_k_cu_8426b363_60214cute7productE)
_ZN39_INTERNAL_324cf43d_4_k_cu_8426b363_60214cute7productE:
	.zero		1
	.type		_ZN39_INTERNAL_324cf43d_4_k_cu_8426b363_60214cuda3std3__45__cpo3endE,@object
	.size		_ZN39_INTERNAL_324cf43d_4_k_cu_8426b363_60214cuda3std3__45__cpo3endE,(_ZN39_INTERNAL_324cf43d_4_k_cu_8426b363_60214cuda3std3__419piecewise_constructE - _ZN39_INTERNAL_324cf43d_4_k_cu_8426b363_60214cuda3std3__45__cpo3endE)
_ZN39_INTERNAL_324cf43d_4_k_cu_8426b363_60214cuda3std3__45__cpo3endE:
	.zero		1
	.type		_ZN39_INTERNAL_324cf43d_4_k_cu_8426b363_60214cuda3std3__419piecewise_constructE,@object
	.size		_ZN39_INTERNAL_324cf43d_4_k_cu_8426b363_60214cuda3std3__419piecewise_constructE,(_ZN39_INTERNAL_324cf43d_4_k_cu_8426b363_60214cuda3std3__45__cpo4cendE - _ZN39_INTERNAL_324cf43d_4_k_cu_8426b363_60214cuda3std3__419piecewise_constructE)
_ZN39_INTERNAL_324cf43d_4_k_cu_8426b363_60214cuda3std3__419piecewise_constructE:
	.zero		1
	.type		_ZN39_INTERNAL_324cf43d_4_k_cu_8426b363_60214cuda3std3__45__cpo4cendE,@object
	.size		_ZN39_INTERNAL_324cf43d_4_k_cu_8426b363_60214cuda3std3__45__cpo4cendE,(_ZN39_INTERNAL_324cf43d_4_k_cu_8426b363_60214cuda3std6ranges3__45__cpo4swapE - _ZN39_INTERNAL_324cf43d_4_k_cu_8426b363_60214cuda3std3__45__cpo4cendE)
_ZN39_INTERNAL_324cf43d_4_k_cu_8426b363_60214cuda3std3__45__cpo4cendE:
	.zero		1
	.type		_ZN39_INTERNAL_324cf43d_4_k_cu_8426b363_60214cuda3std6ranges3__45__cpo4swapE,@object
	.size		_ZN39_INTERNAL_324cf43d_4_k_cu_8426b363_60214cuda3std6ranges3__45__cpo4swapE,(.L_8 - _ZN39_INTERNAL_324cf43d_4_k_cu_8426b363_60214cuda3std6ranges3__45__cpo4swapE)
_ZN39_INTERNAL_324cf43d_4_k_cu_8426b363_60214cuda3std6ranges3__45__cpo4swapE:
	.zero		1
.L_8:


//--------------------- .nv.constant0._ZN7cutlass13device_kernelINS_4gemm6kernel13GemmUniversalIN4cute5tupleIJiiiiEEENS1_10collective13CollectiveMmaINS1_34MainloopSm90TmaGmmaWarpSpecializedILi4ENS5_IJNS4_1CILi1EEENSA_ILi2EEESB_EEENS1_32KernelTmaWarpSpecializedPingpongEEENS5_IJNSA_ILi64EEENSA_ILi256EEENSA_ILi32EEEEEENS_10tfloat32_tENS5_IJlSB_lEEESK_SL_NS4_8TiledMMAINS4_8MMA_AtomIJNS4_4SM904GMMA30MMA_64x256x8_F32TF32TF32_SS_TNILNSP_7ScaleInE1ELSR_1EEEEEENS4_6LayoutINS5_IJSB_SB_SB_EEENS5_IJNSA_ILi0EEESW_SW_EEEEENS5_IJNS4_10UnderscoreESZ_SZ_EEEEENS4_23SM90_TMA_LOAD_MULTICASTENS4_14ComposedLayoutINS4_7SwizzleILi3ELi4ELi3EEENS4_18smem_ptr_flag_bitsILi32EEENSU_INS5_IJNSA_ILi8EEESI_EEENS5_IJSI_SB_EEEEEEEvNS4_8identityENS4_13SM90_TMA_LOADES1C_vS1D_EENS_8epilogue10collective6detail29Sm90TmaWarpSpecializedAdapterINS1H_15DefaultEpilogueISK_SL_SL_NS1G_6thread17LinearCombinationISK_Li1EffLNS1L_9ScaleType4KindE0ELNS_15FloatRoundStyleE2ESK_EENS1_15EpilogueDefaultEEEEEvvEEEEvNT_6ParamsE --------------------------
	.section	.nv.constant0._ZN7cutlass13device_kernelINS_4gemm6kernel13GemmUniversalIN4cute5tupleIJiiiiEEENS1_10collective13CollectiveMmaINS1_34MainloopSm90TmaGmmaWarpSpecializedILi4ENS5_IJNS4_1CILi1EEENSA_ILi2EEESB_EEENS1_32KernelTmaWarpSpecializedPingpongEEENS5_IJNSA_ILi64EEENSA_ILi256EEENSA_ILi32EEEEEENS_10tfloat32_tENS5_IJlSB_lEEESK_SL_NS4_8TiledMMAINS4_8MMA_AtomIJNS4_4SM904GMMA30MMA_64x256x8_F32TF32TF32_SS_TNILNSP_7ScaleInE1ELSR_1EEEEEENS4_6LayoutINS5_IJSB_SB_SB_EEENS5_IJNSA_ILi0EEESW_SW_EEEEENS5_IJNS4_10UnderscoreESZ_SZ_EEEEENS4_23SM90_TMA_LOAD_MULTICASTENS4_14ComposedLayoutINS4_7SwizzleILi3ELi4ELi3EEENS4_18smem_ptr_flag_bitsILi32EEENSU_INS5_IJNSA_ILi8EEESI_EEENS5_IJSI_SB_EEEEEEEvNS4_8identityENS4_13SM90_TMA_LOADES1C_vS1D_EENS_8epilogue10collective6detail29Sm90TmaWarpSpecializedAdapterINS1H_15DefaultEpilogueISK_SL_SL_NS1G_6thread17LinearCombinationISK_Li1EffLNS1L_9ScaleType4KindE0ELNS_15FloatRoundStyleE2ESK_EENS1_15EpilogueDefaultEEEEEvvEEEEvNT_6ParamsE,"a",@progbits
	.sectionflags	@""
	.align	4
.nv.constant0._ZN7cutlass13device_kernelINS_4gemm6kernel13GemmUniversalIN4cute5tupleIJiiiiEEENS1_10collective13CollectiveMmaINS1_34MainloopSm90TmaGmmaWarpSpecializedILi4ENS5_IJNS4_1CILi1EEENSA_ILi2EEESB_EEENS1_32KernelTmaWarpSpecializedPingpongEEENS5_IJNSA_ILi64EEENSA_ILi256EEENSA_ILi32EEEEEENS_10tfloat32_tENS5_IJlSB_lEEESK_SL_NS4_8TiledMMAINS4_8MMA_AtomIJNS4_4SM904GMMA30MMA_64x256x8_F32TF32TF32_SS_TNILNSP_7ScaleInE1ELSR_1EEEEEENS4_6LayoutINS5_IJSB_SB_SB_EEENS5_IJNSA_ILi0EEESW_SW_EEEEENS5_IJNS4_10UnderscoreESZ_SZ_EEEEENS4_23SM90_TMA_LOAD_MULTICASTENS4_14ComposedLayoutINS4_7SwizzleILi3ELi4ELi3EEENS4_18smem_ptr_flag_bitsILi32EEENSU_INS5_IJNSA_ILi8EEESI_EEENS5_IJSI_SB_EEEEEEEvNS4_8identityENS4_13SM90_TMA_LOADES1C_vS1D_EENS_8epilogue10collective6detail29Sm90TmaWarpSpecializedAdapterINS1H_15DefaultEpilogueISK_SL_SL_NS1G_6thread17LinearCombinationISK_Li1EffLNS1L_9ScaleType4KindE0ELNS_15FloatRoundStyleE2ESK_EENS1_15EpilogueDefaultEEEEEvvEEEEvNT_6ParamsE:
	.zero		1664


//--------------------- SYMBOLS --------------------------

	.type		.nv.reservedSmem.offset0,@object
	.size		.nv.reservedSmem.offset0,0x4
	.type		__assertfail,@function
